// auto-generated by cutlass_sweep.gemm — config: {"arch": "sm_100", "cluster_m": 1, "cluster_n": 1, "dtype": "int8", "dtype_b": "int8", "layout": "nt", "stages": 3, "tile_k": 32, "tile_m": 64, "tile_n": 64}
#include "cutlass/cutlass.h"
#include "cutlass/gemm/collective/collective_builder.hpp"
#include "cutlass/gemm/device/gemm_universal_adapter.h"
#include "cutlass/gemm/kernel/gemm_universal.hpp"
#include "cutlass/epilogue/collective/collective_builder.hpp"

using ElemA = int8_t;
using ElemB = int8_t;
using ElemCD = int8_t;
using Acc  = int32_t;
using TileShape    = cute::Shape<cute::_64, cute::_64, cute::_32>;
using ClusterShape = cute::Shape<cute::_1, cute::_1, cute::_1>;

using CollectiveEpilogue = typename cutlass::epilogue::collective::CollectiveBuilder<
    cutlass::arch::Sm100, cutlass::arch::OpClassTensorOp,
    TileShape, ClusterShape,
    cutlass::epilogue::collective::EpilogueTileAuto,
    Acc, Acc,
    ElemCD, cutlass::layout::RowMajor, 128 / cutlass::sizeof_bits<ElemCD>::value,
    ElemCD, cutlass::layout::RowMajor, 128 / cutlass::sizeof_bits<ElemCD>::value,
    cutlass::epilogue::collective::EpilogueScheduleAuto
  >::CollectiveOp;

using CollectiveMainloop = typename cutlass::gemm::collective::CollectiveBuilder<
    cutlass::arch::Sm100, cutlass::arch::OpClassTensorOp,
    ElemA, cutlass::layout::RowMajor, 128 / cutlass::sizeof_bits<ElemA>::value,
    ElemB, cutlass::layout::ColumnMajor, 128 / cutlass::sizeof_bits<ElemB>::value,
    Acc,
    TileShape, ClusterShape,
    cutlass::gemm::collective::StageCount<3>,
    cutlass::gemm::collective::KernelScheduleAuto
  >::CollectiveOp;

using GemmKernel = cutlass::gemm::kernel::GemmUniversal<
    cute::Shape<int,int,int,int>,
    CollectiveMainloop,
    CollectiveEpilogue
>;
using Gemm = cutlass::gemm::device::GemmUniversalAdapter<GemmKernel>;

// Force the device kernel symbol into the cubin without needing a host main.
auto* _anchor = &cutlass::device_kernel<GemmKernel>;


// ===== COMPILED SASS (sm_100a) =====

	.target	sm_100a

	.elftype	@"ET_EXEC"


//--------------------- .note.nv.tkinfo           --------------------------
	.section	.note.nv.tkinfo,"",@"SHT_NOTE"
	.sectionflags	@"SHF_NOTE_NV_TKINFO"
	.tkinfo
        /*0018*/ 	.word	0x00000002
        /*0030*/ 	.string	""
        /*0030*/ 	.string	"ptxas"
        /*0030*/ 	.string	"Cuda compilation tools, release 13.0, V13.0.88"
        /*0030*/ 	.string	"Build cuda_13.0.r13.0/compiler.36424714_0"
        /*0030*/ 	.string	"-arch sm_100a -m 64 "



//--------------------- .note.nv.cuinfo           --------------------------
	.section	.note.nv.cuinfo,"",@"SHT_NOTE"
	.sectionflags	@"SHF_NOTE_NV_CUINFO"
        /*0018*/ 	.short	0x0002
        /*001a*/ 	.short	0x0064
        /*001c*/ 	.short	0x0082
	.zero		2


//--------------------- .nv.info                  --------------------------
	.section	.nv.info,"",@"SHT_CUDA_INFO"
	.align	4


	//----- nvinfo : EIATTR_REGCOUNT
	.align		4
        /*0000*/ 	.byte	0x04, 0x2f
        /*0002*/ 	.short	(.L_19 - .L_18)
	.align		4
.L_18:
        /*0004*/ 	.word	index@(_ZN7cutlass13device_kernelINS_4gemm6kernel13GemmUniversalIN4cute5tupleIJiiiiEEENS1_10collective13CollectiveMmaINS1_35MainloopSm100TmaUmmaWarpSpecializedILi3ELi2ELi4ENS5_IJNS4_1CILi1EEESB_SB_EEEEENS5_IJNSA_ILi64EEESE_NSA_ILi32EEEEEEaNS5_IJlSB_lEEEaSH_NS4_8TiledMMAINS4_8MMA_AtomIJNS4_15SM100_MMA_S8_SSIaaiLi64ELi64ELNS4_4UMMA5MajorE0ELSM_0ELNSL_8SaturateE0EEEEEENS4_6LayoutISC_NS5_IJNSA_ILi0EEESR_SR_EEEEENS5_IJNS4_10UnderscoreESU_SU_EEEEENS4_13SM90_TMA_LOADENS4_14ComposedLayoutINS4_7SwizzleILi1ELi4ELi3EEENS4_18smem_ptr_flag_bitsILi8EEENSQ_INS5_IJNSA_ILi8EEESF_EEENS5_IJSF_SB_EEEEEEEvNS4_8identityESX_S17_vS18_EENS_8epilogue10collective18CollectiveEpilogueINS1A_23Sm100TmaWarpSpecializedILi1ELi1ELi32ELb0ELb0EEEJSG_NS5_IJNSQ_ISE_SB_EES1F_EEEaSH_aSH_NS1A_6fusion15FusionCallbacksIS1E_NS1H_17LinearCombinationIaiaiLNS_15FloatRoundStyleE2EEESG_S1G_JEEENS4_5SM1004TMEM4LOAD26SM100_TMEM_LOAD_16dp32b32xESX_NSY_INSZ_ILi2ELi4ELi3EEES12_NSQ_INS5_IJS13_SE_EEENS5_IJSE_SB_EEEEEEENS4_39AutoVectorizingCopyWithAssumedAlignmentILi128EEENS4_14SM90_TMA_STOREES1V_S1X_S1X_EEEvvEEEEvNT_6ParamsE)
        /*0008*/ 	.word	0x0000007b


	//----- nvinfo : EIATTR_FRAME_SIZE
	.align		4
.L_19:
        /*000c*/ 	.byte	0x04, 0x11
        /*000e*/ 	.short	(.L_21 - .L_20)
	.align		4
.L_20:
        /*0010*/ 	.word	index@($__internal_2_$__cuda_sm10x_tcgen05_guardrail_trap_unallocated_columns_being_dealloced)
        /*0014*/ 	.word	0x00000000


	//----- nvinfo : EIATTR_FRAME_SIZE
	.align		4
.L_21:
        /*0018*/ 	.byte	0x04, 0x11
        /*001a*/ 	.short	(.L_23 - .L_22)
	.align		4
.L_22:
        /*001c*/ 	.word	index@($__internal_1_$__cuda_sm10x_tcgen05_guardrail_trap_phase_invalid_during_alloc)
        /*0020*/ 	.word	0x00000000


	//----- nvinfo : EIATTR_FRAME_SIZE
	.align		4
.L_23:
        /*0024*/ 	.byte	0x04, 0x11
        /*0026*/ 	.short	(.L_25 - .L_24)
	.align		4
.L_24:
        /*0028*/ 	.word	index@($__internal_0_$__cuda_sm10x_tcgen05_guardrail_trap_col_being_dealloced_not_returned_by_alloc)
        /*002c*/ 	.word	0x00000000


	//----- nvinfo : EIATTR_FRAME_SIZE
	.align		4
.L_25:
        /*0030*/ 	.byte	0x04, 0x11
        /*0032*/ 	.short	(.L_27 - .L_26)
	.align		4
.L_26:
        /*0034*/ 	.word	index@(_ZN7cutlass13device_kernelINS_4gemm6kernel13GemmUniversalIN4cute5tupleIJiiiiEEENS1_10collective13CollectiveMmaINS1_35MainloopSm100TmaUmmaWarpSpecializedILi3ELi2ELi4ENS5_IJNS4_1CILi1EEESB_SB_EEEEENS5_IJNSA_ILi64EEESE_NSA_ILi32EEEEEEaNS5_IJlSB_lEEEaSH_NS4_8TiledMMAINS4_8MMA_AtomIJNS4_15SM100_MMA_S8_SSIaaiLi64ELi64ELNS4_4UMMA5MajorE0ELSM_0ELNSL_8SaturateE0EEEEEENS4_6LayoutISC_NS5_IJNSA_ILi0EEESR_SR_EEEEENS5_IJNS4_10UnderscoreESU_SU_EEEEENS4_13SM90_TMA_LOADENS4_14ComposedLayoutINS4_7SwizzleILi1ELi4ELi3EEENS4_18smem_ptr_flag_bitsILi8EEENSQ_INS5_IJNSA_ILi8EEESF_EEENS5_IJSF_SB_EEEEEEEvNS4_8identityESX_S17_vS18_EENS_8epilogue10collective18CollectiveEpilogueINS1A_23Sm100TmaWarpSpecializedILi1ELi1ELi32ELb0ELb0EEEJSG_NS5_IJNSQ_ISE_SB_EES1F_EEEaSH_aSH_NS1A_6fusion15FusionCallbacksIS1E_NS1H_17LinearCombinationIaiaiLNS_15FloatRoundStyleE2EEESG_S1G_JEEENS4_5SM1004TMEM4LOAD26SM100_TMEM_LOAD_16dp32b32xESX_NSY_INSZ_ILi2ELi4ELi3EEES12_NSQ_INS5_IJS13_SE_EEENS5_IJSE_SB_EEEEEEENS4_39AutoVectorizingCopyWithAssumedAlignmentILi128EEENS4_14SM90_TMA_STOREES1V_S1X_S1X_EEEvvEEEEvNT_6ParamsE)
        /*0038*/ 	.word	0x00000000


	//----- nvinfo : EIATTR_MIN_STACK_SIZE
	.align		4
.L_27:
        /*003c*/ 	.byte	0x04, 0x12
        /*003e*/ 	.short	(.L_29 - .L_28)
	.align		4
.L_28:
        /*0040*/ 	.word	index@(_ZN7cutlass13device_kernelINS_4gemm6kernel13GemmUniversalIN4cute5tupleIJiiiiEEENS1_10collective13CollectiveMmaINS1_35MainloopSm100TmaUmmaWarpSpecializedILi3ELi2ELi4ENS5_IJNS4_1CILi1EEESB_SB_EEEEENS5_IJNSA_ILi64EEESE_NSA_ILi32EEEEEEaNS5_IJlSB_lEEEaSH_NS4_8TiledMMAINS4_8MMA_AtomIJNS4_15SM100_MMA_S8_SSIaaiLi64ELi64ELNS4_4UMMA5MajorE0ELSM_0ELNSL_8SaturateE0EEEEEENS4_6LayoutISC_NS5_IJNSA_ILi0EEESR_SR_EEEEENS5_IJNS4_10UnderscoreESU_SU_EEEEENS4_13SM90_TMA_LOADENS4_14ComposedLayoutINS4_7SwizzleILi1ELi4ELi3EEENS4_18smem_ptr_flag_bitsILi8EEENSQ_INS5_IJNSA_ILi8EEESF_EEENS5_IJSF_SB_EEEEEEEvNS4_8identityESX_S17_vS18_EENS_8epilogue10collective18CollectiveEpilogueINS1A_23Sm100TmaWarpSpecializedILi1ELi1ELi32ELb0ELb0EEEJSG_NS5_IJNSQ_ISE_SB_EES1F_EEEaSH_aSH_NS1A_6fusion15FusionCallbacksIS1E_NS1H_17LinearCombinationIaiaiLNS_15FloatRoundStyleE2EEESG_S1G_JEEENS4_5SM1004TMEM4LOAD26SM100_TMEM_LOAD_16dp32b32xESX_NSY_INSZ_ILi2ELi4ELi3EEES12_NSQ_INS5_IJS13_SE_EEENS5_IJSE_SB_EEEEEEENS4_39AutoVectorizingCopyWithAssumedAlignmentILi128EEENS4_14SM90_TMA_STOREES1V_S1X_S1X_EEEvvEEEEvNT_6ParamsE)
        /*0044*/ 	.word	0x00000000
.L_29:


//--------------------- .nv.compat                --------------------------
	.section	.nv.compat,"",@"SHT_CUDA_COMPAT_INFO"
	.align	4
        /*0000*/ 	.byte	0x02, 0x09, 0x01, 0x00, 0x02, 0x02, 0x03, 0x00, 0x02, 0x05, 0x06, 0x00, 0x03, 0x07, 0x01, 0x01
        /*0010*/ 	.byte	0x02, 0x03, 0x01, 0x00, 0x02, 0x06, 0x01, 0x00, 0x04, 0x0b, 0x08, 0x00, 0x01, 0x00, 0x00, 0x00
        /*0020*/ 	.byte	0x00, 0x00, 0x00, 0x00


//--------------------- .nv.info._ZN7cutlass13device_kernelINS_4gemm6kernel13GemmUniversalIN4cute5tupleIJiiiiEEENS1_10collective13CollectiveMmaINS1_35MainloopSm100TmaUmmaWarpSpecializedILi3ELi2ELi4ENS5_IJNS4_1CILi1EEESB_SB_EEEEENS5_IJNSA_ILi64EEESE_NSA_ILi32EEEEEEaNS5_IJlSB_lEEEaSH_NS4_8TiledMMAINS4_8MMA_AtomIJNS4_15SM100_MMA_S8_SSIaaiLi64ELi64ELNS4_4UMMA5MajorE0ELSM_0ELNSL_8SaturateE0EEEEEENS4_6LayoutISC_NS5_IJNSA_ILi0EEESR_SR_EEEEENS5_IJNS4_10UnderscoreESU_SU_EEEEENS4_13SM90_TMA_LOADENS4_14ComposedLayoutINS4_7SwizzleILi1ELi4ELi3EEENS4_18smem_ptr_flag_bitsILi8EEENSQ_INS5_IJNSA_ILi8EEESF_EEENS5_IJSF_SB_EEEEEEEvNS4_8identityESX_S17_vS18_EENS_8epilogue10collective18CollectiveEpilogueINS1A_23Sm100TmaWarpSpecializedILi1ELi1ELi32ELb0ELb0EEEJSG_NS5_IJNSQ_ISE_SB_EES1F_EEEaSH_aSH_NS1A_6fusion15FusionCallbacksIS1E_NS1H_17LinearCombinationIaiaiLNS_15FloatRoundStyleE2EEESG_S1G_JEEENS4_5SM1004TMEM4LOAD26SM100_TMEM_LOAD_16dp32b32xESX_NSY_INSZ_ILi2ELi4ELi3EEES12_NSQ_INS5_IJS13_SE_EEENS5_IJSE_SB_EEEEEEENS4_39AutoVectorizingCopyWithAssumedAlignmentILi128EEENS4_14SM90_TMA_STOREES1V_S1X_S1X_EEEvvEEEEvNT_6ParamsE --------------------------
	.section	.nv.info._ZN7cutlass13device_kernelINS_4gemm6kernel13GemmUniversalIN4cute5tupleIJiiiiEEENS1_10collective13CollectiveMmaINS1_35MainloopSm100TmaUmmaWarpSpecializedILi3ELi2ELi4ENS5_IJNS4_1CILi1EEESB_SB_EEEEENS5_IJNSA_ILi64EEESE_NSA_ILi32EEEEEEaNS5_IJlSB_lEEEaSH_NS4_8TiledMMAINS4_8MMA_AtomIJNS4_15SM100_MMA_S8_SSIaaiLi64ELi64ELNS4_4UMMA5MajorE0ELSM_0ELNSL_8SaturateE0EEEEEENS4_6LayoutISC_NS5_IJNSA_ILi0EEESR_SR_EEEEENS5_IJNS4_10UnderscoreESU_SU_EEEEENS4_13SM90_TMA_LOADENS4_14ComposedLayoutINS4_7SwizzleILi1ELi4ELi3EEENS4_18smem_ptr_flag_bitsILi8EEENSQ_INS5_IJNSA_ILi8EEESF_EEENS5_IJSF_SB_EEEEEEEvNS4_8identityESX_S17_vS18_EENS_8epilogue10collective18CollectiveEpilogueINS1A_23Sm100TmaWarpSpecializedILi1ELi1ELi32ELb0ELb0EEEJSG_NS5_IJNSQ_ISE_SB_EES1F_EEEaSH_aSH_NS1A_6fusion15FusionCallbacksIS1E_NS1H_17LinearCombinationIaiaiLNS_15FloatRoundStyleE2EEESG_S1G_JEEENS4_5SM1004TMEM4LOAD26SM100_TMEM_LOAD_16dp32b32xESX_NSY_INSZ_ILi2ELi4ELi3EEES12_NSQ_INS5_IJS13_SE_EEENS5_IJSE_SB_EEEEEEENS4_39AutoVectorizingCopyWithAssumedAlignmentILi128EEENS4_14SM90_TMA_STOREES1V_S1X_S1X_EEEvvEEEEvNT_6ParamsE,"",@"SHT_CUDA_INFO"
	.sectionflags	@""
	.align	4


	//----- nvinfo : EIATTR_CUDA_API_VERSION
	.align		4
        /*0000*/ 	.byte	0x04, 0x37
        /*0002*/ 	.short	(.L_31 - .L_30)
.L_30:
        /*0004*/ 	.word	0x00000082


	//----- nvinfo : EIATTR_KPARAM_INFO
	.align		4
.L_31:
        /*0008*/ 	.byte	0x04, 0x17
        /*000a*/ 	.short	(.L_33 - .L_32)
.L_32:
        /*000c*/ 	.word	0x00000000
        /*0010*/ 	.short	0x0000
        /*0012*/ 	.short	0x0000
        /*0014*/ 	.byte	0x00, 0xf0, 0x01, 0x20


	//----- nvinfo : EIATTR_AT_ENTRY_FRAGMENTS
	.align		4
.L_33:
        /*0018*/ 	.byte	0x04, 0x4f
        /*001a*/ 	.short	(.L_35 - .L_34)


	//   ....[0]....
.L_34:
        /*001c*/ 	.word	0x00000006


	//----- nvinfo : EIATTR_RESERVED_SMEM_USED
	.align		4
.L_35:
        /*0020*/ 	.byte	0x01, 0x41
	.zero		2


	//----- nvinfo : EIATTR_SPARSE_MMA_MASK
	.align		4
        /*0024*/ 	.byte	0x03, 0x50
        /*0026*/ 	.short	0x0000


	//----- nvinfo : EIATTR_TCGEN05_1CTA_USED
	.align		4
        /*0028*/ 	.byte	0x01, 0x51
	.zero		2


	//----- nvinfo : EIATTR_MAXREG_COUNT
	.align		4
        /*002c*/ 	.byte	0x03, 0x1b
        /*002e*/ 	.short	0x00ff


	//----- nvinfo : EIATTR_NUM_BARRIERS
	.align		4
        /*0030*/ 	.byte	0x02, 0x4c
        /*0032*/ 	.byte	0x07
	.zero		1


	//----- nvinfo : EIATTR_EXTERNS
	.align		4
        /*0034*/ 	.byte	0x04, 0x0f
        /*0036*/ 	.short	(.L_37 - .L_36)


	//   ....[0]....
	.align		4
.L_36:
        /*0038*/ 	.word	index@(__assertfail)


	//----- nvinfo : EIATTR_MERCURY_ISA_VERSION
	.align		4
.L_37:
        /*003c*/ 	.byte	0x03, 0x5f
        /*003e*/ 	.short	0x0101


	//----- nvinfo : EIATTR_INT_WARP_WIDE_INSTR_OFFSETS
	.align		4
        /*0040*/ 	.byte	0x04, 0x31
        /*0042*/ 	.short	(.L_39 - .L_38)


	//   ....[0]....
.L_38:
        /*0044*/ 	.word	0x00001d40


	//   ....[1]....
        /*0048*/ 	.word	0x00003610


	//   ....[2]....
        /*004c*/ 	.word	0x00003630


	//   ....[3]....
        /*0050*/ 	.word	0x00003660


	//   ....[4]....
        /*0054*/ 	.word	0x00004070


	//   ....[5]....
        /*0058*/ 	.word	0x00004160


	//----- nvinfo : EIATTR_COOP_GROUP_MASK_REGIDS
	.align		4
.L_39:
        /*005c*/ 	.byte	0x04, 0x29
        /*005e*/ 	.short	(.L_41 - .L_40)


	//   ....[0]....
.L_40:
        /*0060*/ 	.word	0xffffffff


	//   ....[1]....
        /*0064*/ 	.word	0xffffffff


	//   ....[2]....
        /*0068*/ 	.word	0xffffffff


	//   ....[3]....
        /*006c*/ 	.word	0xffffffff


	//   ....[4]....
        /*0070*/ 	.word	0xffffffff


	//   ....[5]....
        /*0074*/ 	.word	0xffffffff


	//   ....[6]....
        /*0078*/ 	.word	0xffffffff


	//   ....[7]....
        /*007c*/ 	.word	0xffffffff


	//   ....[8]....
        /*0080*/ 	.word	0xffffffff


	//   ....[9]....
        /*0084*/ 	.word	0xffffffff


	//   ....[10]....
        /*0088*/ 	.word	0xffffffff


	//   ....[11]....
        /*008c*/ 	.word	0xffffffff


	//   ....[12]....
        /*0090*/ 	.word	0xffffffff


	//----- nvinfo : EIATTR_COOP_GROUP_INSTR_OFFSETS
	.align		4
.L_41:
        /*0094*/ 	.byte	0x04, 0x28
        /*0096*/ 	.short	(.L_43 - .L_42)


	//   ....[0]....
.L_42:
        /*0098*/ 	.word	0x00000090


	//   ....[1]....
        /*009c*/ 	.word	0x000004d0


	//   ....[2]....
        /*00a0*/ 	.word	0x00000620


	//   ....[3]....
        /*00a4*/ 	.word	0x00000760


	//   ....[4]....
        /*00a8*/ 	.word	0x00000860


	//   ....[5]....
        /*00ac*/ 	.word	0x000009d0


	//   ....[6]....
        /*00b0*/ 	.word	0x00000b70


	//   ....[7]....
        /*00b4*/ 	.word	0x00001c20


	//   ....[8]....
        /*00b8*/ 	.word	0x00002970


	//   ....[9]....
        /*00bc*/ 	.word	0x00002b80


	//   ....[10]....
        /*00c0*/ 	.word	0x00002bb0


	//   ....[11]....
        /*00c4*/ 	.word	0x000034f0


	//   ....[12]....
        /*00c8*/ 	.word	0x00003720


	//----- nvinfo : EIATTR_VRC_CTA_INIT_COUNT
	.align		4
.L_43:
        /*00cc*/ 	.byte	0x02, 0x4a
        /*00ce*/ 	.byte	0x80
	.zero		1


	//----- nvinfo : EIATTR_SYSCALL_OFFSETS
	.align		4
        /*00d0*/ 	.byte	0x04, 0x46
        /*00d2*/ 	.short	(.L_45 - .L_44)


	//   ....[0]....
.L_44:
        /*00d4*/ 	.word	0x00004b80


	//   ....[1]....
        /*00d8*/ 	.word	0x00004cc0


	//   ....[2]....
        /*00dc*/ 	.word	0x00005420


	//----- nvinfo : EIATTR_MBARRIER_INSTR_OFFSETS
	.align		4
.L_45:
        /*00e0*/ 	.byte	0x04, 0x39
        /*00e2*/ 	.short	(.L_47 - .L_46)


	//   ....[0]....
.L_46:
        /*00e4*/ 	.word	0x000005b0
        /*00e8*/ 	.word	0x000000ff
        /*00ec*/ 	.word	0x00000000
        /*00f0*/ 	.short	0x0100
        /*00f2*/ 	.byte	0x05
	.zero		1


	//   ....[1]....
        /*00f4*/ 	.word	0x000005c0
        /*00f8*/ 	.word	0x000000ff
        /*00fc*/ 	.word	0x00000018
        /*0100*/ 	.short	0x0100
        /*0102*/ 	.byte	0x05
	.zero		1


	//   ....[2]....
        /*0104*/ 	.word	0x000005d0
        /*0108*/ 	.word	0x000000ff
        /*010c*/ 	.word	0x00000008
        /*0110*/ 	.short	0x0100
        /*0112*/ 	.byte	0x05
	.zero		1


	//   ....[3]....
        /*0114*/ 	.word	0x000005e0
        /*0118*/ 	.word	0x000000ff
        /*011c*/ 	.word	0x00000020
        /*0120*/ 	.short	0x0100
        /*0122*/ 	.byte	0x05
	.zero		1


	//   ....[4]....
        /*0124*/ 	.word	0x000005f0
        /*0128*/ 	.word	0x000000ff
        /*012c*/ 	.word	0x00000010
        /*0130*/ 	.short	0x0100
        /*0132*/ 	.byte	0x05
	.zero		1


	//   ....[5]....
        /*0134*/ 	.word	0x00000600
        /*0138*/ 	.word	0x000000ff
        /*013c*/ 	.word	0x00000028
        /*0140*/ 	.short	0x0100
        /*0142*/ 	.byte	0x05
	.zero		1


	//   ....[6]....
        /*0144*/ 	.word	0x00000730
        /*0148*/ 	.word	0x000000ff
        /*014c*/ 	.word	0x00000030
        /*0150*/ 	.short	0x0100
        /*0152*/ 	.byte	0x06
	.zero		1


	//   ....[7]....
        /*0154*/ 	.word	0x00000740
        /*0158*/ 	.word	0x000000ff
        /*015c*/ 	.word	0x00000038
        /*0160*/ 	.short	0x0100
        /*0162*/ 	.byte	0x06
	.zero		1


	//   ....[8]....
        /*0164*/ 	.word	0x00000830
        /*0168*/ 	.word	0x000000ff
        /*016c*/ 	.word	0x00000040
        /*0170*/ 	.short	0x0100
        /*0172*/ 	.byte	0x05
	.zero		1


	//   ....[9]....
        /*0174*/ 	.word	0x00000840
        /*0178*/ 	.word	0x000000ff
        /*017c*/ 	.word	0x00000048
        /*0180*/ 	.short	0x0100
        /*0182*/ 	.byte	0x05
	.zero		1


	//   ....[10]....
        /*0184*/ 	.word	0x00000980
        /*0188*/ 	.word	0x000000ff
        /*018c*/ 	.word	0x00000050
        /*0190*/ 	.short	0x0100
        /*0192*/ 	.byte	0x05
	.zero		1


	//   ....[11]....
        /*0194*/ 	.word	0x00000990
        /*0198*/ 	.word	0x000000ff
        /*019c*/ 	.word	0x00000060
        /*01a0*/ 	.short	0x0100
        /*01a2*/ 	.byte	0x05
	.zero		1


	//   ....[12]....
        /*01a4*/ 	.word	0x000009a0
        /*01a8*/ 	.word	0x000000ff
        /*01ac*/ 	.word	0x00000058
        /*01b0*/ 	.short	0x0100
        /*01b2*/ 	.byte	0x05
	.zero		1


	//   ....[13]....
        /*01b4*/ 	.word	0x000009b0
        /*01b8*/ 	.word	0x000000ff
        /*01bc*/ 	.word	0x00000068
        /*01c0*/ 	.short	0x0100
        /*01c2*/ 	.byte	0x05
	.zero		1


	//   ....[14]....
        /*01c4*/ 	.word	0x00000ae0
        /*01c8*/ 	.word	0x000000ff
        /*01cc*/ 	.word	0x00000070
        /*01d0*/ 	.short	0x0100
        /*01d2*/ 	.byte	0x06
	.zero		1


	//   ....[15]....
        /*01d4*/ 	.word	0x00000af0
        /*01d8*/ 	.word	0x000000ff
        /*01dc*/ 	.word	0x00000090
        /*01e0*/ 	.short	0x0100
        /*01e2*/ 	.byte	0x06
	.zero		1


	//   ....[16]....
        /*01e4*/ 	.word	0x00000b00
        /*01e8*/ 	.word	0x000000ff
        /*01ec*/ 	.word	0x00000078
        /*01f0*/ 	.short	0x0100
        /*01f2*/ 	.byte	0x06
	.zero		1


	//   ....[17]....
        /*01f4*/ 	.word	0x00000b10
        /*01f8*/ 	.word	0x000000ff
        /*01fc*/ 	.word	0x00000098
        /*0200*/ 	.short	0x0100
        /*0202*/ 	.byte	0x06
	.zero		1


	//   ....[18]....
        /*0204*/ 	.word	0x00000b20
        /*0208*/ 	.word	0x000000ff
        /*020c*/ 	.word	0x00000080
        /*0210*/ 	.short	0x0100
        /*0212*/ 	.byte	0x06
	.zero		1


	//   ....[19]....
        /*0214*/ 	.word	0x00000b30
        /*0218*/ 	.word	0x000000ff
        /*021c*/ 	.word	0x000000a0
        /*0220*/ 	.short	0x0100
        /*0222*/ 	.byte	0x06
	.zero		1


	//   ....[20]....
        /*0224*/ 	.word	0x00000b40
        /*0228*/ 	.word	0x000000ff
        /*022c*/ 	.word	0x00000088
        /*0230*/ 	.short	0x0100
        /*0232*/ 	.byte	0x06
	.zero		1


	//   ....[21]....
        /*0234*/ 	.word	0x00000b50
        /*0238*/ 	.word	0x000000ff
        /*023c*/ 	.word	0x000000a8
        /*0240*/ 	.short	0x0100
        /*0242*/ 	.byte	0x06
	.zero		1


	//   ....[22]....
        /*0244*/ 	.word	0x00000c40
        /*0248*/ 	.word	0x000000ff
        /*024c*/ 	.word	0x000000b0
        /*0250*/ 	.short	0x0100
        /*0252*/ 	.byte	0x05
	.zero		1


	//   ....[23]....
        /*0254*/ 	.word	0x00000c50
        /*0258*/ 	.word	0x000000ff
        /*025c*/ 	.word	0x000000c0
        /*0260*/ 	.short	0x0100
        /*0262*/ 	.byte	0x05
	.zero		1


	//   ....[24]....
        /*0264*/ 	.word	0x00000c60
        /*0268*/ 	.word	0x000000ff
        /*026c*/ 	.word	0x000000b8
        /*0270*/ 	.short	0x0100
        /*0272*/ 	.byte	0x05
	.zero		1


	//   ....[25]....
        /*0274*/ 	.word	0x00000c70
        /*0278*/ 	.word	0x000000ff
        /*027c*/ 	.word	0x000000c8
        /*0280*/ 	.short	0x0100
        /*0282*/ 	.byte	0x05
	.zero		1


	//   ....[26]....
        /*0284*/ 	.word	0x00001540
        /*0288*/ 	.word	0x00000003
        /*028c*/ 	.word	0x000000c0
        /*0290*/ 	.short	0x010a
        /*0292*/ 	.byte	0xff
	.zero		1


	//   ....[27]....
        /*0294*/ 	.word	0x00001570
        /*0298*/ 	.word	0x00000003
        /*029c*/ 	.word	0x000000b0
        /*02a0*/ 	.short	0x0101
        /*02a2*/ 	.byte	0xff
	.zero		1


	//   ....[28]....
        /*02a4*/ 	.word	0x00001640
        /*02a8*/ 	.word	0x000000ff
        /*02ac*/ 	.word	0x00000018
        /*02b0*/ 	.short	0x010a
        /*02b2*/ 	.byte	0x08
	.zero		1


	//   ....[29]....
        /*02b4*/ 	.word	0x000016e0
        /*02b8*/ 	.word	0x000000ff
        /*02bc*/ 	.word	0x00000018
        /*02c0*/ 	.short	0x010a
        /*02c2*/ 	.byte	0x21
	.zero		1


	//   ....[30]....
        /*02c4*/ 	.word	0x00001840
        /*02c8*/ 	.word	0x000000ff
        /*02cc*/ 	.word	0x00000018
        /*02d0*/ 	.short	0x010a
        /*02d2*/ 	.byte	0x08
	.zero		1


	//   ....[31]....
        /*02d4*/ 	.word	0x00001930
        /*02d8*/ 	.word	0x000000ff
        /*02dc*/ 	.word	0x00000048
        /*02e0*/ 	.short	0x0101
        /*02e2*/ 	.byte	0x04
	.zero		1


	//   ....[32]....
        /*02e4*/ 	.word	0x00001950
        /*02e8*/ 	.word	0x000000ff
        /*02ec*/ 	.word	0x00000018
        /*02f0*/ 	.short	0x010a
        /*02f2*/ 	.byte	0x08
	.zero		1


	//   ....[33]....
        /*02f4*/ 	.word	0x000019d0
        /*02f8*/ 	.word	0x000000ff
        /*02fc*/ 	.word	0x00000018
        /*0300*/ 	.short	0x010a
        /*0302*/ 	.byte	0x11
	.zero		1


	//   ....[34]....
        /*0304*/ 	.word	0x00001b30
        /*0308*/ 	.word	0x000000ff
        /*030c*/ 	.word	0x00000018
        /*0310*/ 	.short	0x010a
        /*0312*/ 	.byte	0x08
	.zero		1


	//   ....[35]....
        /*0314*/ 	.word	0x00001c50
        /*0318*/ 	.word	0x00000002
        /*031c*/ 	.word	0x00000050
        /*0320*/ 	.short	0x010a
        /*0322*/ 	.byte	0xff
	.zero		1


	//   ....[36]....
        /*0324*/ 	.word	0x00001d10
        /*0328*/ 	.word	0x00000002
        /*032c*/ 	.word	0x00000000
        /*0330*/ 	.short	0x0101
        /*0332*/ 	.byte	0xff
	.zero		1


	//   ....[37]....
        /*0334*/ 	.word	0x00002270
        /*0338*/ 	.word	0x000000ff
        /*033c*/ 	.word	0x00000000
        /*0340*/ 	.short	0x010a
        /*0342*/ 	.byte	0x05
	.zero		1


	//   ....[38]....
        /*0344*/ 	.word	0x00002300
        /*0348*/ 	.word	0x000000ff
        /*034c*/ 	.word	0x00000000
        /*0350*/ 	.short	0x010a
        /*0352*/ 	.byte	0x05
	.zero		1


	//   ....[39]....
        /*0354*/ 	.word	0x000023a0
        /*0358*/ 	.word	0x00000000
        /*035c*/ 	.word	0x00000000
        /*0360*/ 	.short	0x010a
        /*0362*/ 	.byte	0xff
	.zero		1


	//   ....[40]....
        /*0364*/ 	.word	0x000024c0
        /*0368*/ 	.word	0x00000000
        /*036c*/ 	.word	0x000000b0
        /*0370*/ 	.short	0x010a
        /*0372*/ 	.byte	0xff
	.zero		1


	//   ....[41]....
        /*0374*/ 	.word	0x00002520
        /*0378*/ 	.word	0x00000004
        /*037c*/ 	.word	0x00000000
        /*0380*/ 	.short	0x0101
        /*0382*/ 	.byte	0xff
	.zero		1


	//   ....[42]....
        /*0384*/ 	.word	0x00002540
        /*0388*/ 	.word	0x000000ff
        /*038c*/ 	.word	0x00000060
        /*0390*/ 	.short	0x010a
        /*0392*/ 	.byte	0x05
	.zero		1


	//   ....[43]....
        /*0394*/ 	.word	0x00002660
        /*0398*/ 	.word	0x00000000
        /*039c*/ 	.word	0x00000050
        /*03a0*/ 	.short	0x010a
        /*03a2*/ 	.byte	0xff
	.zero		1


	//   ....[44]....
        /*03a4*/ 	.word	0x00002770
        /*03a8*/ 	.word	0x00000000
        /*03ac*/ 	.word	0x00000000
        /*03b0*/ 	.short	0x0101
        /*03b2*/ 	.byte	0xff
	.zero		1


	//   ....[45]....
        /*03b4*/ 	.word	0x00002800
        /*03b8*/ 	.word	0x000000ff
        /*03bc*/ 	.word	0x00000060
        /*03c0*/ 	.short	0x0106
        /*03c2*/ 	.byte	0x05
	.zero		1


	//   ....[46]....
        /*03c4*/ 	.word	0x00002820
        /*03c8*/ 	.word	0x000000ff
        /*03cc*/ 	.word	0x00000060
        /*03d0*/ 	.short	0x010a
        /*03d2*/ 	.byte	0x05
	.zero		1


	//   ....[47]....
        /*03d4*/ 	.word	0x000028b0
        /*03d8*/ 	.word	0x000000ff
        /*03dc*/ 	.word	0x00000060
        /*03e0*/ 	.short	0x0106
        /*03e2*/ 	.byte	0x04
	.zero		1


	//   ....[48]....
        /*03e4*/ 	.word	0x000028f0
        /*03e8*/ 	.word	0x00000000
        /*03ec*/ 	.word	0x00000060
        /*03f0*/ 	.short	0x010a
        /*03f2*/ 	.byte	0xff
	.zero		1


	//   ....[49]....
        /*03f4*/ 	.word	0x00002dd0
        /*03f8*/ 	.word	0x00000000
        /*03fc*/ 	.word	0x00000050
        /*0400*/ 	.short	0x010a
        /*0402*/ 	.byte	0xff
	.zero		1


	//   ....[50]....
        /*0404*/ 	.word	0x00002ed0
        /*0408*/ 	.word	0x00000003
        /*040c*/ 	.word	0x00000000
        /*0410*/ 	.short	0x0101
        /*0412*/ 	.byte	0xff
	.zero		1


	//   ....[51]....
        /*0414*/ 	.word	0x00002ee0
        /*0418*/ 	.word	0x000000ff
        /*041c*/ 	.word	0x00000000
        /*0420*/ 	.short	0x010a
        /*0422*/ 	.byte	0x04
	.zero		1


	//   ....[52]....
        /*0424*/ 	.word	0x00002f00
        /*0428*/ 	.word	0x000000ff
        /*042c*/ 	.word	0x00000090
        /*0430*/ 	.short	0x010a
        /*0432*/ 	.byte	0x09
	.zero		1


	//   ....[53]....
        /*0434*/ 	.word	0x00003040
        /*0438*/ 	.word	0x000000ff
        /*043c*/ 	.word	0x00000000
        /*0440*/ 	.short	0x010a
        /*0442*/ 	.byte	0x07
	.zero		1


	//   ....[54]....
        /*0444*/ 	.word	0x00003170
        /*0448*/ 	.word	0x000000ff
        /*044c*/ 	.word	0x00000000
        /*0450*/ 	.short	0x010a
        /*0452*/ 	.byte	0x04
	.zero		1


	//   ....[55]....
        /*0454*/ 	.word	0x00003320
        /*0458*/ 	.word	0x000000ff
        /*045c*/ 	.word	0x00000000
        /*0460*/ 	.short	0x010a
        /*0462*/ 	.byte	0x05
	.zero		1


	//   ....[56]....
        /*0464*/ 	.word	0x000033b0
        /*0468*/ 	.word	0x000000ff
        /*046c*/ 	.word	0x00000000
        /*0470*/ 	.short	0x010a
        /*0472*/ 	.byte	0x05
	.zero		1


	//   ....[57]....
        /*0474*/ 	.word	0x00003440
        /*0478*/ 	.word	0x000000ff
        /*047c*/ 	.word	0x00000000
        /*0480*/ 	.short	0x010a
        /*0482*/ 	.byte	0x05
	.zero		1


	//   ....[58]....
        /*0484*/ 	.word	0x000034d0
        /*0488*/ 	.word	0x000000ff
        /*048c*/ 	.word	0x00000000
        /*0490*/ 	.short	0x010a
        /*0492*/ 	.byte	0x07
	.zero		1


	//   ....[59]....
        /*0494*/ 	.word	0x00003910
        /*0498*/ 	.word	0x00000000
        /*049c*/ 	.word	0x00000050
        /*04a0*/ 	.short	0x010a
        /*04a2*/ 	.byte	0xff
	.zero		1


	//   ....[60]....
        /*04a4*/ 	.word	0x00003a00
        /*04a8*/ 	.word	0x00000000
        /*04ac*/ 	.word	0x00000000
        /*04b0*/ 	.short	0x0101
        /*04b2*/ 	.byte	0xff
	.zero		1


	//   ....[61]....
        /*04b4*/ 	.word	0x00003d20
        /*04b8*/ 	.word	0x000000ff
        /*04bc*/ 	.word	0x00000048
        /*04c0*/ 	.short	0x010a
        /*04c2*/ 	.byte	0x06
	.zero		1


	//   ....[62]....
        /*04c4*/ 	.word	0x00003ea0
        /*04c8*/ 	.word	0x000000ff
        /*04cc*/ 	.word	0x00000038
        /*04d0*/ 	.short	0x010a
        /*04d2*/ 	.byte	0x06
	.zero		1


	//   ....[63]....
        /*04d4*/ 	.word	0x000041d0
        /*04d8*/ 	.word	0x000000ff
        /*04dc*/ 	.word	0x00000030
        /*04e0*/ 	.short	0x010b
        /*04e2*/ 	.byte	0x06
	.zero		1


	//   ....[64]....
        /*04e4*/ 	.word	0x000041f0
        /*04e8*/ 	.word	0x000000ff
        /*04ec*/ 	.word	0x00000000
        /*04f0*/ 	.short	0x0101
        /*04f2*/ 	.byte	0x25
	.zero		1


	//   ....[65]....
        /*04f4*/ 	.word	0x00004230
        /*04f8*/ 	.word	0x00000000
        /*04fc*/ 	.word	0x00000038
        /*0500*/ 	.short	0x010a
        /*0502*/ 	.byte	0xff
	.zero		1


	//   ....[66]....
        /*0504*/ 	.word	0x00004590
        /*0508*/ 	.word	0x00000000
        /*050c*/ 	.word	0x00000050
        /*0510*/ 	.short	0x010a
        /*0512*/ 	.byte	0xff
	.zero		1


	//   ....[67]....
        /*0514*/ 	.word	0x000046a0
        /*0518*/ 	.word	0x00000000
        /*051c*/ 	.word	0x00000000
        /*0520*/ 	.short	0x0101
        /*0522*/ 	.byte	0xff
	.zero		1


	//   ....[68]....
        /*0524*/ 	.word	0x00005050
        /*0528*/ 	.word	0x000000ff
        /*052c*/ 	.word	0x00000030
        /*0530*/ 	.short	0x010a
        /*0532*/ 	.byte	0x2b
	.zero		1


	//   ....[69]....
        /*0534*/ 	.word	0x00005070
        /*0538*/ 	.word	0x0000005c
        /*053c*/ 	.word	0x00000070
        /*0540*/ 	.short	0x010a
        /*0542*/ 	.byte	0xff
	.zero		1


	//   ....[70]....
        /*0544*/ 	.word	0x000051c0
        /*0548*/ 	.word	0x000000ff
        /*054c*/ 	.word	0x00000030
        /*0550*/ 	.short	0x010a
        /*0552*/ 	.byte	0x2b
	.zero		1


	//   ....[71]....
        /*0554*/ 	.word	0x000052a0
        /*0558*/ 	.word	0x000000ff
        /*055c*/ 	.word	0x00000000
        /*0560*/ 	.short	0x0101
        /*0562*/ 	.byte	0x04
	.zero		1


	//   ....[72]....
        /*0564*/ 	.word	0x00005300
        /*0568*/ 	.word	0x0000005c
        /*056c*/ 	.word	0x00000070
        /*0570*/ 	.short	0x010a
        /*0572*/ 	.byte	0xff
	.zero		1


	//   ....[73]....
        /*0574*/ 	.word	0x00005660
        /*0578*/ 	.word	0x000000ff
        /*057c*/ 	.word	0x00000000
        /*0580*/ 	.short	0x0101
        /*0582*/ 	.byte	0x05
	.zero		1


	//   ....[74]....
        /*0584*/ 	.word	0x00005fd0
        /*0588*/ 	.word	0x00000003
        /*058c*/ 	.word	0x000000c0
        /*0590*/ 	.short	0x010a
        /*0592*/ 	.byte	0xff
	.zero		1


	//   ....[75]....
        /*0594*/ 	.word	0x00006030
        /*0598*/ 	.word	0x00000002
        /*059c*/ 	.word	0x00000018
        /*05a0*/ 	.short	0x010a
        /*05a2*/ 	.byte	0xff
	.zero		1


	//   ....[76]....
        /*05a4*/ 	.word	0x00006090
        /*05a8*/ 	.word	0x00000002
        /*05ac*/ 	.word	0x00000018
        /*05b0*/ 	.short	0x010a
        /*05b2*/ 	.byte	0xff
	.zero		1


	//   ....[77]....
        /*05b4*/ 	.word	0x000060e0
        /*05b8*/ 	.word	0x00000002
        /*05bc*/ 	.word	0x00000050
        /*05c0*/ 	.short	0x010a
        /*05c2*/ 	.byte	0xff
	.zero		1


	//   ....[78]....
        /*05c4*/ 	.word	0x00006140
        /*05c8*/ 	.word	0x00000000
        /*05cc*/ 	.word	0x00000000
        /*05d0*/ 	.short	0x010a
        /*05d2*/ 	.byte	0xff
	.zero		1


	//   ....[79]....
        /*05d4*/ 	.word	0x000061a0
        /*05d8*/ 	.word	0x00000000
        /*05dc*/ 	.word	0x00000000
        /*05e0*/ 	.short	0x010a
        /*05e2*/ 	.byte	0xff
	.zero		1


	//   ....[80]....
        /*05e4*/ 	.word	0x000061f0
        /*05e8*/ 	.word	0x00000000
        /*05ec*/ 	.word	0x000000b0
        /*05f0*/ 	.short	0x010a
        /*05f2*/ 	.byte	0xff
	.zero		1


	//   ....[81]....
        /*05f4*/ 	.word	0x00006250
        /*05f8*/ 	.word	0x00000000
        /*05fc*/ 	.word	0x00000060
        /*0600*/ 	.short	0x010a
        /*0602*/ 	.byte	0xff
	.zero		1


	//   ....[82]....
        /*0604*/ 	.word	0x000062a0
        /*0608*/ 	.word	0x00000000
        /*060c*/ 	.word	0x00000050
        /*0610*/ 	.short	0x010a
        /*0612*/ 	.byte	0xff
	.zero		1


	//   ....[83]....
        /*0614*/ 	.word	0x00006300
        /*0618*/ 	.word	0x00000000
        /*061c*/ 	.word	0x00000060
        /*0620*/ 	.short	0x010a
        /*0622*/ 	.byte	0xff
	.zero		1


	//   ....[84]....
        /*0624*/ 	.word	0x00006350
        /*0628*/ 	.word	0x00000000
        /*062c*/ 	.word	0x00000050
        /*0630*/ 	.short	0x010a
        /*0632*/ 	.byte	0xff
	.zero		1


	//   ....[85]....
        /*0634*/ 	.word	0x000063b0
        /*0638*/ 	.word	0x00000003
        /*063c*/ 	.word	0x00000090
        /*0640*/ 	.short	0x010a
        /*0642*/ 	.byte	0xff
	.zero		1


	//   ....[86]....
        /*0644*/ 	.word	0x00006410
        /*0648*/ 	.word	0x00000000
        /*064c*/ 	.word	0x00000000
        /*0650*/ 	.short	0x010a
        /*0652*/ 	.byte	0xff
	.zero		1


	//   ....[87]....
        /*0654*/ 	.word	0x00006470
        /*0658*/ 	.word	0x00000000
        /*065c*/ 	.word	0x00000000
        /*0660*/ 	.short	0x010a
        /*0662*/ 	.byte	0xff
	.zero		1


	//   ....[88]....
        /*0664*/ 	.word	0x000064d0
        /*0668*/ 	.word	0x00000000
        /*066c*/ 	.word	0x00000000
        /*0670*/ 	.short	0x010a
        /*0672*/ 	.byte	0xff
	.zero		1


	//   ....[89]....
        /*0674*/ 	.word	0x00006530
        /*0678*/ 	.word	0x00000000
        /*067c*/ 	.word	0x00000000
        /*0680*/ 	.short	0x010a
        /*0682*/ 	.byte	0xff
	.zero		1


	//   ....[90]....
        /*0684*/ 	.word	0x00006590
        /*0688*/ 	.word	0x00000000
        /*068c*/ 	.word	0x00000000
        /*0690*/ 	.short	0x010a
        /*0692*/ 	.byte	0xff
	.zero		1


	//   ....[91]....
        /*0694*/ 	.word	0x000065e0
        /*0698*/ 	.word	0x00000000
        /*069c*/ 	.word	0x00000050
        /*06a0*/ 	.short	0x010a
        /*06a2*/ 	.byte	0xff
	.zero		1


	//   ....[92]....
        /*06a4*/ 	.word	0x00006640
        /*06a8*/ 	.word	0x00000000
        /*06ac*/ 	.word	0x00000048
        /*06b0*/ 	.short	0x010a
        /*06b2*/ 	.byte	0xff
	.zero		1


	//   ....[93]....
        /*06b4*/ 	.word	0x000066a0
        /*06b8*/ 	.word	0x00000003
        /*06bc*/ 	.word	0x00000038
        /*06c0*/ 	.short	0x010a
        /*06c2*/ 	.byte	0xff
	.zero		1


	//   ....[94]....
        /*06c4*/ 	.word	0x000066f0
        /*06c8*/ 	.word	0x00000000
        /*06cc*/ 	.word	0x00000050
        /*06d0*/ 	.short	0x010a
        /*06d2*/ 	.byte	0xff
	.zero		1


	//   ....[95]....
        /*06d4*/ 	.word	0x00006750
        /*06d8*/ 	.word	0x00000000
        /*06dc*/ 	.word	0x00000030
        /*06e0*/ 	.short	0x010a
        /*06e2*/ 	.byte	0xff
	.zero		1


	//   ....[96]....
        /*06e4*/ 	.word	0x000067a0
        /*06e8*/ 	.word	0x0000005c
        /*06ec*/ 	.word	0x00000070
        /*06f0*/ 	.short	0x010a
        /*06f2*/ 	.byte	0xff
	.zero		1


	//----- nvinfo : EIATTR_NUM_MBARRIERS
	.align		4
.L_47:
        /*06f4*/ 	.byte	0x03, 0x38
        /*06f6*/ 	.short	0x001a


	//----- nvinfo : EIATTR_EXIT_INSTR_OFFSETS
	.align		4
        /*06f8*/ 	.byte	0x04, 0x1c
        /*06fa*/ 	.short	(.L_49 - .L_48)


	//   ....[0]....
.L_48:
        /*06fc*/ 	.word	0x000023d0


	//   ....[1]....
        /*0700*/ 	.word	0x000028c0


	//   ....[2]....
        /*0704*/ 	.word	0x00002920


	//   ....[3]....
        /*0708*/ 	.word	0x00003730


	//   ....[4]....
        /*070c*/ 	.word	0x00004260


	//   ....[5]....
        /*0710*/ 	.word	0x000042a0


	//   ....[6]....
        /*0714*/ 	.word	0x00005fc0


	//----- nvinfo : EIATTR_MAX_THREADS
	.align		4
.L_49:
        /*0718*/ 	.byte	0x04, 0x05
        /*071a*/ 	.short	(.L_51 - .L_50)
.L_50:
        /*071c*/ 	.word	0x00000100
        /*0720*/ 	.word	0x00000001
        /*0724*/ 	.word	0x00000001


	//----- nvinfo : EIATTR_CRS_STACK_SIZE
	.align		4
.L_51:
        /*0728*/ 	.byte	0x04, 0x1e
        /*072a*/ 	.short	(.L_53 - .L_52)
.L_52:
        /*072c*/ 	.word	0x00000000


	//----- nvinfo : EIATTR_CBANK_PARAM_SIZE
	.align		4
.L_53:
        /*0730*/ 	.byte	0x03, 0x19
        /*0732*/ 	.short	0x0800


	//----- nvinfo : EIATTR_PARAM_CBANK
	.align		4
        /*0734*/ 	.byte	0x04, 0x0a
        /*0736*/ 	.short	(.L_55 - .L_54)
	.align		4
.L_54:
        /*0738*/ 	.word	index@(.nv.constant0._ZN7cutlass13device_kernelINS_4gemm6kernel13GemmUniversalIN4cute5tupleIJiiiiEEENS1_10collective13CollectiveMmaINS1_35MainloopSm100TmaUmmaWarpSpecializedILi3ELi2ELi4ENS5_IJNS4_1CILi1EEESB_SB_EEEEENS5_IJNSA_ILi64EEESE_NSA_ILi32EEEEEEaNS5_IJlSB_lEEEaSH_NS4_8TiledMMAINS4_8MMA_AtomIJNS4_15SM100_MMA_S8_SSIaaiLi64ELi64ELNS4_4UMMA5MajorE0ELSM_0ELNSL_8SaturateE0EEEEEENS4_6LayoutISC_NS5_IJNSA_ILi0EEESR_SR_EEEEENS5_IJNS4_10UnderscoreESU_SU_EEEEENS4_13SM90_TMA_LOADENS4_14ComposedLayoutINS4_7SwizzleILi1ELi4ELi3EEENS4_18smem_ptr_flag_bitsILi8EEENSQ_INS5_IJNSA_ILi8EEESF_EEENS5_IJSF_SB_EEEEEEEvNS4_8identityESX_S17_vS18_EENS_8epilogue10collective18CollectiveEpilogueINS1A_23Sm100TmaWarpSpecializedILi1ELi1ELi32ELb0ELb0EEEJSG_NS5_IJNSQ_ISE_SB_EES1F_EEEaSH_aSH_NS1A_6fusion15FusionCallbacksIS1E_NS1H_17LinearCombinationIaiaiLNS_15FloatRoundStyleE2EEESG_S1G_JEEENS4_5SM1004TMEM4LOAD26SM100_TMEM_LOAD_16dp32b32xESX_NSY_INSZ_ILi2ELi4ELi3EEES12_NSQ_INS5_IJS13_SE_EEENS5_IJSE_SB_EEEEEEENS4_39AutoVectorizingCopyWithAssumedAlignmentILi128EEENS4_14SM90_TMA_STOREES1V_S1X_S1X_EEEvvEEEEvNT_6ParamsE)
        /*073c*/ 	.short	0x0380
        /*073e*/ 	.short	0x0800


	//----- nvinfo : EIATTR_SW_WAR
	.align		4
.L_55:
        /*0740*/ 	.byte	0x04, 0x36
        /*0742*/ 	.short	(.L_57 - .L_56)
.L_56:
        /*0744*/ 	.word	0x00000008
.L_57:


//--------------------- .nv.callgraph             --------------------------
	.section	.nv.callgraph,"",@"SHT_CUDA_CALLGRAPH"
	.align	4
	.sectionentsize	8
	.align		4
        /*0000*/ 	.word	0x00000000
	.align		4
        /*0004*/ 	.word	0xffffffff
	.align		4
        /*0008*/ 	.word	index@(_ZN7cutlass13device_kernelINS_4gemm6kernel13GemmUniversalIN4cute5tupleIJiiiiEEENS1_10collective13CollectiveMmaINS1_35MainloopSm100TmaUmmaWarpSpecializedILi3ELi2ELi4ENS5_IJNS4_1CILi1EEESB_SB_EEEEENS5_IJNSA_ILi64EEESE_NSA_ILi32EEEEEEaNS5_IJlSB_lEEEaSH_NS4_8TiledMMAINS4_8MMA_AtomIJNS4_15SM100_MMA_S8_SSIaaiLi64ELi64ELNS4_4UMMA5MajorE0ELSM_0ELNSL_8SaturateE0EEEEEENS4_6LayoutISC_NS5_IJNSA_ILi0EEESR_SR_EEEEENS5_IJNS4_10UnderscoreESU_SU_EEEEENS4_13SM90_TMA_LOADENS4_14ComposedLayoutINS4_7SwizzleILi1ELi4ELi3EEENS4_18smem_ptr_flag_bitsILi8EEENSQ_INS5_IJNSA_ILi8EEESF_EEENS5_IJSF_SB_EEEEEEEvNS4_8identityESX_S17_vS18_EENS_8epilogue10collective18CollectiveEpilogueINS1A_23Sm100TmaWarpSpecializedILi1ELi1ELi32ELb0ELb0EEEJSG_NS5_IJNSQ_ISE_SB_EES1F_EEEaSH_aSH_NS1A_6fusion15FusionCallbacksIS1E_NS1H_17LinearCombinationIaiaiLNS_15FloatRoundStyleE2EEESG_S1G_JEEENS4_5SM1004TMEM4LOAD26SM100_TMEM_LOAD_16dp32b32xESX_NSY_INSZ_ILi2ELi4ELi3EEES12_NSQ_INS5_IJS13_SE_EEENS5_IJSE_SB_EEEEEEENS4_39AutoVectorizingCopyWithAssumedAlignmentILi128EEENS4_14SM90_TMA_STOREES1V_S1X_S1X_EEEvvEEEEvNT_6ParamsE)
	.align		4
        /*000c*/ 	.word	index@(__assertfail)
	.align		4
        /*0010*/ 	.word	0x00000000
	.align		4
        /*0014*/ 	.word	0xfffffffe
	.align		4
        /*0018*/ 	.word	0x00000000
	.align		4
        /*001c*/ 	.word	0xfffffffd
	.align		4
        /*0020*/ 	.word	0x00000000
	.align		4
        /*0024*/ 	.word	0xfffffffc


//--------------------- .nv.constant4             --------------------------
	.section	.nv.constant4,"a",@progbits
	.align	8
	.align		8
.nv.constant4:
        /*0000*/ 	.dword	__assertfail
	.align		8
        /*0008*/ 	.dword	__unnamed_1
	.align		8
        /*0010*/ 	.dword	__unnamed_2
	.align		8
        /*0018*/ 	.dword	_ZN40_INTERNAL_da6ba60d_4_k_cu_05342cfb_210204cuda3std3__45__cpo5beginE
	.align		8
        /*0020*/ 	.dword	_ZN40_INTERNAL_da6ba60d_4_k_cu_05342cfb_210204cuda3std3__45__cpo3endE
	.align		8
        /*0028*/ 	.dword	_ZN40_INTERNAL_da6ba60d_4_k_cu_05342cfb_210204cuda3std3__45__cpo6cbeginE
	.align		8
        /*0030*/ 	.dword	_ZN40_INTERNAL_da6ba60d_4_k_cu_05342cfb_210204cuda3std3__45__cpo4cendE
	.align		8
        /*0038*/ 	.dword	_ZN40_INTERNAL_da6ba60d_4_k_cu_05342cfb_210204cuda3std3__442_GLOBAL__N__da6ba60d_4_k_cu_05342cfb_210206ignoreE
	.align		8
        /*0040*/ 	.dword	_ZN40_INTERNAL_da6ba60d_4_k_cu_05342cfb_210204cuda3std3__419piecewise_constructE
	.align		8
        /*0048*/ 	.dword	_ZN40_INTERNAL_da6ba60d_4_k_cu_05342cfb_210204cuda3std3__48in_placeE
	.align		8
        /*0050*/ 	.dword	_ZN40_INTERNAL_da6ba60d_4_k_cu_05342cfb_210204cuda3std6ranges3__45__cpo4swapE
	.align		8
        /*0058*/ 	.dword	_ZN40_INTERNAL_da6ba60d_4_k_cu_05342cfb_210204cuda3std6ranges3__45__cpo9iter_moveE
	.align		8
        /*0060*/ 	.dword	_ZN40_INTERNAL_da6ba60d_4_k_cu_05342cfb_210204cute7productE
	.align		8
        /*0068*/ 	.dword	_ZN40_INTERNAL_da6ba60d_4_k_cu_05342cfb_210204cute1_E
	.align		8
        /*0070*/ 	.dword	$str$25
	.align		8
        /*0078*/ 	.dword	$str$26
	.align		8
        /*0080*/ 	.dword	$str$27
	.align		8
        /*0088*/ 	.dword	$str$28


//--------------------- .text._ZN7cutlass13device_kernelINS_4gemm6kernel13GemmUniversalIN4cute5tupleIJiiiiEEENS1_10collective13CollectiveMmaINS1_35MainloopSm100TmaUmmaWarpSpecializedILi3ELi2ELi4ENS5_IJNS4_1CILi1EEESB_SB_EEEEENS5_IJNSA_ILi64EEESE_NSA_ILi32EEEEEEaNS5_IJlSB_lEEEaSH_NS4_8TiledMMAINS4_8MMA_AtomIJNS4_15SM100_MMA_S8_SSIaaiLi64ELi64ELNS4_4UMMA5MajorE0ELSM_0ELNSL_8SaturateE0EEEEEENS4_6LayoutISC_NS5_IJNSA_ILi0EEESR_SR_EEEEENS5_IJNS4_10UnderscoreESU_SU_EEEEENS4_13SM90_TMA_LOADENS4_14ComposedLayoutINS4_7SwizzleILi1ELi4ELi3EEENS4_18smem_ptr_flag_bitsILi8EEENSQ_INS5_IJNSA_ILi8EEESF_EEENS5_IJSF_SB_EEEEEEEvNS4_8identityESX_S17_vS18_EENS_8epilogue10collective18CollectiveEpilogueINS1A_23Sm100TmaWarpSpecializedILi1ELi1ELi32ELb0ELb0EEEJSG_NS5_IJNSQ_ISE_SB_EES1F_EEEaSH_aSH_NS1A_6fusion15FusionCallbacksIS1E_NS1H_17LinearCombinationIaiaiLNS_15FloatRoundStyleE2EEESG_S1G_JEEENS4_5SM1004TMEM4LOAD26SM100_TMEM_LOAD_16dp32b32xESX_NSY_INSZ_ILi2ELi4ELi3EEES12_NSQ_INS5_IJS13_SE_EEENS5_IJSE_SB_EEEEEEENS4_39AutoVectorizingCopyWithAssumedAlignmentILi128EEENS4_14SM90_TMA_STOREES1V_S1X_S1X_EEEvvEEEEvNT_6ParamsE --------------------------
	.section	.text._ZN7cutlass13device_kernelINS_4gemm6kernel13GemmUniversalIN4cute5tupleIJiiiiEEENS1_10collective13CollectiveMmaINS1_35MainloopSm100TmaUmmaWarpSpecializedILi3ELi2ELi4ENS5_IJNS4_1CILi1EEESB_SB_EEEEENS5_IJNSA_ILi64EEESE_NSA_ILi32EEEEEEaNS5_IJlSB_lEEEaSH_NS4_8TiledMMAINS4_8MMA_AtomIJNS4_15SM100_MMA_S8_SSIaaiLi64ELi64ELNS4_4UMMA5MajorE0ELSM_0ELNSL_8SaturateE0EEEEEENS4_6LayoutISC_NS5_IJNSA_ILi0EEESR_SR_EEEEENS5_IJNS4_10UnderscoreESU_SU_EEEEENS4_13SM90_TMA_LOADENS4_14ComposedLayoutINS4_7SwizzleILi1ELi4ELi3EEENS4_18smem_ptr_flag_bitsILi8EEENSQ_INS5_IJNSA_ILi8EEESF_EEENS5_IJSF_SB_EEEEEEEvNS4_8identityESX_S17_vS18_EENS_8epilogue10collective18CollectiveEpilogueINS1A_23Sm100TmaWarpSpecializedILi1ELi1ELi32ELb0ELb0EEEJSG_NS5_IJNSQ_ISE_SB_EES1F_EEEaSH_aSH_NS1A_6fusion15FusionCallbacksIS1E_NS1H_17LinearCombinationIaiaiLNS_15FloatRoundStyleE2EEESG_S1G_JEEENS4_5SM1004TMEM4LOAD26SM100_TMEM_LOAD_16dp32b32xESX_NSY_INSZ_ILi2ELi4ELi3EEES12_NSQ_INS5_IJS13_SE_EEENS5_IJSE_SB_EEEEEEENS4_39AutoVectorizingCopyWithAssumedAlignmentILi128EEENS4_14SM90_TMA_STOREES1V_S1X_S1X_EEEvvEEEEvNT_6ParamsE,"ax",@progbits
	.align	128
.text._ZN7cutlass13device_kernelINS_4gemm6kernel13GemmUniversalIN4cute5tupleIJiiiiEEENS1_10collective13CollectiveMmaINS1_35MainloopSm100TmaUmmaWarpSpecializedILi3ELi2ELi4ENS5_IJNS4_1CILi1EEESB_SB_EEEEENS5_IJNSA_ILi64EEESE_NSA_ILi32EEEEEEaNS5_IJlSB_lEEEaSH_NS4_8TiledMMAINS4_8MMA_AtomIJNS4_15SM100_MMA_S8_SSIaaiLi64ELi64ELNS4_4UMMA5MajorE0ELSM_0ELNSL_8SaturateE0EEEEEENS4_6LayoutISC_NS5_IJNSA_ILi0EEESR_SR_EEEEENS5_IJNS4_10UnderscoreESU_SU_EEEEENS4_13SM90_TMA_LOADENS4_14ComposedLayoutINS4_7SwizzleILi1ELi4ELi3EEENS4_18smem_ptr_flag_bitsILi8EEENSQ_INS5_IJNSA_ILi8EEESF_EEENS5_IJSF_SB_EEEEEEEvNS4_8identityESX_S17_vS18_EENS_8epilogue10collective18CollectiveEpilogueINS1A_23Sm100TmaWarpSpecializedILi1ELi1ELi32ELb0ELb0EEEJSG_NS5_IJNSQ_ISE_SB_EES1F_EEEaSH_aSH_NS1A_6fusion15FusionCallbacksIS1E_NS1H_17LinearCombinationIaiaiLNS_15FloatRoundStyleE2EEESG_S1G_JEEENS4_5SM1004TMEM4LOAD26SM100_TMEM_LOAD_16dp32b32xESX_NSY_INSZ_ILi2ELi4ELi3EEES12_NSQ_INS5_IJS13_SE_EEENS5_IJSE_SB_EEEEEEENS4_39AutoVectorizingCopyWithAssumedAlignmentILi128EEENS4_14SM90_TMA_STOREES1V_S1X_S1X_EEEvvEEEEvNT_6ParamsE:
        .type           _ZN7cutlass13device_kernelINS_4gemm6kernel13GemmUniversalIN4cute5tupleIJiiiiEEENS1_10collective13CollectiveMmaINS1_35MainloopSm100TmaUmmaWarpSpecializedILi3ELi2ELi4ENS5_IJNS4_1CILi1EEESB_SB_EEEEENS5_IJNSA_ILi64EEESE_NSA_ILi32EEEEEEaNS5_IJlSB_lEEEaSH_NS4_8TiledMMAINS4_8MMA_AtomIJNS4_15SM100_MMA_S8_SSIaaiLi64ELi64ELNS4_4UMMA5MajorE0ELSM_0ELNSL_8SaturateE0EEEEEENS4_6LayoutISC_NS5_IJNSA_ILi0EEESR_SR_EEEEENS5_IJNS4_10UnderscoreESU_SU_EEEEENS4_13SM90_TMA_LOADENS4_14ComposedLayoutINS4_7SwizzleILi1ELi4ELi3EEENS4_18smem_ptr_flag_bitsILi8EEENSQ_INS5_IJNSA_ILi8EEESF_EEENS5_IJSF_SB_EEEEEEEvNS4_8identityESX_S17_vS18_EENS_8epilogue10collective18CollectiveEpilogueINS1A_23Sm100TmaWarpSpecializedILi1ELi1ELi32ELb0ELb0EEEJSG_NS5_IJNSQ_ISE_SB_EES1F_EEEaSH_aSH_NS1A_6fusion15FusionCallbacksIS1E_NS1H_17LinearCombinationIaiaiLNS_15FloatRoundStyleE2EEESG_S1G_JEEENS4_5SM1004TMEM4LOAD26SM100_TMEM_LOAD_16dp32b32xESX_NSY_INSZ_ILi2ELi4ELi3EEES12_NSQ_INS5_IJS13_SE_EEENS5_IJSE_SB_EEEEEEENS4_39AutoVectorizingCopyWithAssumedAlignmentILi128EEENS4_14SM90_TMA_STOREES1V_S1X_S1X_EEEvvEEEEvNT_6ParamsE,@function
        .size           _ZN7cutlass13device_kernelINS_4gemm6kernel13GemmUniversalIN4cute5tupleIJiiiiEEENS1_10collective13CollectiveMmaINS1_35MainloopSm100TmaUmmaWarpSpecializedILi3ELi2ELi4ENS5_IJNS4_1CILi1EEESB_SB_EEEEENS5_IJNSA_ILi64EEESE_NSA_ILi32EEEEEEaNS5_IJlSB_lEEEaSH_NS4_8TiledMMAINS4_8MMA_AtomIJNS4_15SM100_MMA_S8_SSIaaiLi64ELi64ELNS4_4UMMA5MajorE0ELSM_0ELNSL_8SaturateE0EEEEEENS4_6LayoutISC_NS5_IJNSA_ILi0EEESR_SR_EEEEENS5_IJNS4_10UnderscoreESU_SU_EEEEENS4_13SM90_TMA_LOADENS4_14ComposedLayoutINS4_7SwizzleILi1ELi4ELi3EEENS4_18smem_ptr_flag_bitsILi8EEENSQ_INS5_IJNSA_ILi8EEESF_EEENS5_IJSF_SB_EEEEEEEvNS4_8identityESX_S17_vS18_EENS_8epilogue10collective18CollectiveEpilogueINS1A_23Sm100TmaWarpSpecializedILi1ELi1ELi32ELb0ELb0EEEJSG_NS5_IJNSQ_ISE_SB_EES1F_EEEaSH_aSH_NS1A_6fusion15FusionCallbacksIS1E_NS1H_17LinearCombinationIaiaiLNS_15FloatRoundStyleE2EEESG_S1G_JEEENS4_5SM1004TMEM4LOAD26SM100_TMEM_LOAD_16dp32b32xESX_NSY_INSZ_ILi2ELi4ELi3EEES12_NSQ_INS5_IJS13_SE_EEENS5_IJSE_SB_EEEEEEENS4_39AutoVectorizingCopyWithAssumedAlignmentILi128EEENS4_14SM90_TMA_STOREES1V_S1X_S1X_EEEvvEEEEvNT_6ParamsE,(.L_x_125 - _ZN7cutlass13device_kernelINS_4gemm6kernel13GemmUniversalIN4cute5tupleIJiiiiEEENS1_10collective13CollectiveMmaINS1_35MainloopSm100TmaUmmaWarpSpecializedILi3ELi2ELi4ENS5_IJNS4_1CILi1EEESB_SB_EEEEENS5_IJNSA_ILi64EEESE_NSA_ILi32EEEEEEaNS5_IJlSB_lEEEaSH_NS4_8TiledMMAINS4_8MMA_AtomIJNS4_15SM100_MMA_S8_SSIaaiLi64ELi64ELNS4_4UMMA5MajorE0ELSM_0ELNSL_8SaturateE0EEEEEENS4_6LayoutISC_NS5_IJNSA_ILi0EEESR_SR_EEEEENS5_IJNS4_10UnderscoreESU_SU_EEEEENS4_13SM90_TMA_LOADENS4_14ComposedLayoutINS4_7SwizzleILi1ELi4ELi3EEENS4_18smem_ptr_flag_bitsILi8EEENSQ_INS5_IJNSA_ILi8EEESF_EEENS5_IJSF_SB_EEEEEEEvNS4_8identityESX_S17_vS18_EENS_8epilogue10collective18CollectiveEpilogueINS1A_23Sm100TmaWarpSpecializedILi1ELi1ELi32ELb0ELb0EEEJSG_NS5_IJNSQ_ISE_SB_EES1F_EEEaSH_aSH_NS1A_6fusion15FusionCallbacksIS1E_NS1H_17LinearCombinationIaiaiLNS_15FloatRoundStyleE2EEESG_S1G_JEEENS4_5SM1004TMEM4LOAD26SM100_TMEM_LOAD_16dp32b32xESX_NSY_INSZ_ILi2ELi4ELi3EEES12_NSQ_INS5_IJS13_SE_EEENS5_IJSE_SB_EEEEEEENS4_39AutoVectorizingCopyWithAssumedAlignmentILi128EEENS4_14SM90_TMA_STOREES1V_S1X_S1X_EEEvvEEEEvNT_6ParamsE)
        .other          _ZN7cutlass13device_kernelINS_4gemm6kernel13GemmUniversalIN4cute5tupleIJiiiiEEENS1_10collective13CollectiveMmaINS1_35MainloopSm100TmaUmmaWarpSpecializedILi3ELi2ELi4ENS5_IJNS4_1CILi1EEESB_SB_EEEEENS5_IJNSA_ILi64EEESE_NSA_ILi32EEEEEEaNS5_IJlSB_lEEEaSH_NS4_8TiledMMAINS4_8MMA_AtomIJNS4_15SM100_MMA_S8_SSIaaiLi64ELi64ELNS4_4UMMA5MajorE0ELSM_0ELNSL_8SaturateE0EEEEEENS4_6LayoutISC_NS5_IJNSA_ILi0EEESR_SR_EEEEENS5_IJNS4_10UnderscoreESU_SU_EEEEENS4_13SM90_TMA_LOADENS4_14ComposedLayoutINS4_7SwizzleILi1ELi4ELi3EEENS4_18smem_ptr_flag_bitsILi8EEENSQ_INS5_IJNSA_ILi8EEESF_EEENS5_IJSF_SB_EEEEEEEvNS4_8identityESX_S17_vS18_EENS_8epilogue10collective18CollectiveEpilogueINS1A_23Sm100TmaWarpSpecializedILi1ELi1ELi32ELb0ELb0EEEJSG_NS5_IJNSQ_ISE_SB_EES1F_EEEaSH_aSH_NS1A_6fusion15FusionCallbacksIS1E_NS1H_17LinearCombinationIaiaiLNS_15FloatRoundStyleE2EEESG_S1G_JEEENS4_5SM1004TMEM4LOAD26SM100_TMEM_LOAD_16dp32b32xESX_NSY_INSZ_ILi2ELi4ELi3EEES12_NSQ_INS5_IJS13_SE_EEENS5_IJSE_SB_EEEEEEENS4_39AutoVectorizingCopyWithAssumedAlignmentILi128EEENS4_14SM90_TMA_STOREES1V_S1X_S1X_EEEvvEEEEvNT_6ParamsE,@"STO_CUDA_ENTRY STV_DEFAULT"
_ZN7cutlass13device_kernelINS_4gemm6kernel13GemmUniversalIN4cute5tupleIJiiiiEEENS1_10collective13CollectiveMmaINS1_35MainloopSm100TmaUmmaWarpSpecializedILi3ELi2ELi4ENS5_IJNS4_1CILi1EEESB_SB_EEEEENS5_IJNSA_ILi64EEESE_NSA_ILi32EEEEEEaNS5_IJlSB_lEEEaSH_NS4_8TiledMMAINS4_8MMA_AtomIJNS4_15SM100_MMA_S8_SSIaaiLi64ELi64ELNS4_4UMMA5MajorE0ELSM_0ELNSL_8SaturateE0EEEEEENS4_6LayoutISC_NS5_IJNSA_ILi0EEESR_SR_EEEEENS5_IJNS4_10UnderscoreESU_SU_EEEEENS4_13SM90_TMA_LOADENS4_14ComposedLayoutINS4_7SwizzleILi1ELi4ELi3EEENS4_18smem_ptr_flag_bitsILi8EEENSQ_INS5_IJNSA_ILi8EEESF_EEENS5_IJSF_SB_EEEEEEEvNS4_8identityESX_S17_vS18_EENS_8epilogue10collective18CollectiveEpilogueINS1A_23Sm100TmaWarpSpecializedILi1ELi1ELi32ELb0ELb0EEEJSG_NS5_IJNSQ_ISE_SB_EES1F_EEEaSH_aSH_NS1A_6fusion15FusionCallbacksIS1E_NS1H_17LinearCombinationIaiaiLNS_15FloatRoundStyleE2EEESG_S1G_JEEENS4_5SM1004TMEM4LOAD26SM100_TMEM_LOAD_16dp32b32xESX_NSY_INSZ_ILi2ELi4ELi3EEES12_NSQ_INS5_IJS13_SE_EEENS5_IJSE_SB_EEEEEEENS4_39AutoVectorizingCopyWithAssumedAlignmentILi128EEENS4_14SM90_TMA_STOREES1V_S1X_S1X_EEEvvEEEEvNT_6ParamsE:
[----:B------:R-:W1:Y:S01]  /*0000*/  LDC R1, c[0x0][0x37c] ;  /* 0x0000df00ff017b82 */ /* 0x000e620000000800 */
[----:B------:R-:W2:Y:S01]  /*0010*/  S2R R103, SR_TID.X ;  /* 0x0000000000677919 */ /* 0x000ea20000002100 */
[----:B------:R-:W3:Y:S01]  /*0020*/  LDCU.64 UR4, c[0x0][0x890] ;  /* 0x00011200ff0477ac */ /* 0x000ee20008000a00 */
[----:B------:R-:W-:Y:S02]  /*0030*/  PRMT R98, RZ, 0x7610, R98 ;  /* 0x00007610ff627816 */ /* 0x000fe40000000062 */
[----:B------:R-:W-:Y:S01]  /*0040*/  ELECT P5, URZ, PT ;  /* 0x0000000000ff782f */ /* 0x000fe200038a0000 */
[----:B------:R-:W4:Y:S01]  /*0050*/  LDCU.64 UR40, c[0x0][0x358] ;  /* 0x00006b00ff2877ac */ /* 0x000f220008000a00 */
[----:B---3--:R-:W-:-:S04]  /*0060*/  UISETP.NE.U32.AND UP0, UPT, UR4, URZ, UPT ;  /* 0x000000ff0400728c */ /* 0x008fc8000bf05070 */
[----:B------:R-:W-:Y:S01]  /*0070*/  UISETP.NE.AND.EX UP0, UPT, UR5, URZ, UPT, UP0 ;  /* 0x000000ff0500728c */ /* 0x000fe2000bf05300 */
[----:B--2---:R-:W-:-:S05]  /*0080*/  SHF.R.U32.HI R106, RZ, 0x5, R103 ;  /* 0x00000005ff6a7819 */ /* 0x004fca0000011667 */
[----:B------:R-:W2:Y:S02]  /*0090*/  SHFL.IDX PT, R0, R106, RZ, 0x1f ;  /* 0x00001fff6a007589 */ /* 0x000ea400000e0000 */
[----:B--2---:R-:W-:Y:S01]  /*00a0*/  R2UR UR8, R0 ;  /* 0x00000000000872ca */ /* 0x004fe200000e0000 */
[----:B-1--4-:R-:W-:-:S14]  /*00b0*/  BRA.U UP0, `(.L_x_0) ;  /* 0x00000001002c7547 */ /* 0x012fdc000b800000 */
[----:B------:R-:W1:Y:S02]  /*00c0*/  LDCU.64 UR6, c[0x0][0x888] ;  /* 0x00011100ff0677ac */ /* 0x000e640008000a00 */
[----:B-1----:R-:W-:-:S04]  /*00d0*/  UISETP.NE.U32.AND UP0, UPT, UR6, URZ, UPT ;  /* 0x000000ff0600728c */ /* 0x002fc8000bf05070 */
[----:B------:R-:W-:-:S09]  /*00e0*/  UISETP.NE.AND.EX UP0, UPT, UR7, URZ, UPT, UP0 ;  /* 0x000000ff0700728c */ /* 0x000fd2000bf05300 */
[----:B------:R-:W-:Y:S05]  /*00f0*/  BRA.U !UP0, `(.L_x_1) ;  /* 0x0000000108107547 */ /* 0x000fea000b800000 */
[----:B------:R-:W1:Y:S02]  /*0100*/  LDC.64 R48, c[0x0][0x888] ;  /* 0x00022200ff307b82 */ /* 0x000e640000000a00 */
[----:B-1----:R1:W5:Y:S01]  /*0110*/  LDG.E R48, desc[UR40][R48.64] ;  /* 0x0000002830307981 */ /* 0x002362000c1e1900 */
[----:B------:R-:W-:Y:S01]  /*0120*/  HFMA2 R98, -RZ, RZ, 0, 5.9604644775390625e-08 ;  /* 0x00000001ff627431 */ /* 0x000fe200000001ff */
[----:B------:R-:W-:Y:S05]  /*0130*/  BRA `(.L_x_0) ;  /* 0x00000000000c7947 */ /* 0x000fea0003800000 */
.L_x_1:
[----:B------:R-:W1:Y:S01]  /*0140*/  LDCU UR6, c[0x0][0x880] ;  /* 0x00011000ff0677ac */ /* 0x000e620008000800 */
[----:B------:R-:W-:Y:S01]  /*0150*/  HFMA2 R98, -RZ, RZ, 0, 5.9604644775390625e-08 ;  /* 0x00000001ff627431 */ /* 0x000fe200000001ff */
[----:B-1----:R-:W-:-:S07]  /*0160*/  MOV R48, UR6 ;  /* 0x0000000600307c02 */ /* 0x002fce0008000f00 */
.L_x_0:
[----:B------:R-:W2:Y:S02]  /*0170*/  LDCU.64 UR6, c[0x0][0x8b0] ;  /* 0x00011600ff0677ac */ /* 0x000ea40008000a00 */
[----:B--2---:R-:W-:-:S04]  /*0180*/  UISETP.NE.U32.AND UP0, UPT, UR6, URZ, UPT ;  /* 0x000000ff0600728c */ /* 0x004fc8000bf05070 */
[----:B------:R-:W-:-:S09]  /*0190*/  UISETP.NE.AND.EX UP0, UPT, UR7, URZ, UPT, UP0 ;  /* 0x000000ff0700728c */ /* 0x000fd2000bf05300 */
[----:B------:R-:W-:Y:S05]  /*01a0*/  BRA.U UP0, `(.L_x_2) ;  /* 0x0000000100247547 */ /* 0x000fea000b800000 */
[----:B------:R-:W2:Y:S02]  /*01b0*/  LDCU.64 UR6, c[0x0][0x8a8] ;  /* 0x00011500ff0677ac */ /* 0x000ea40008000a00 */
[----:B--2---:R-:W-:-:S04]  /*01c0*/  UISETP.NE.U32.AND UP0, UPT, UR6, URZ, UPT ;  /* 0x000000ff0600728c */ /* 0x004fc8000bf05070 */
[----:B------:R-:W-:-:S09]  /*01d0*/  UISETP.NE.AND.EX UP0, UPT, UR7, URZ, UPT, UP0 ;  /* 0x000000ff0700728c */ /* 0x000fd2000bf05300 */
[----:B------:R-:W-:Y:S05]  /*01e0*/  BRA.U !UP0, `(.L_x_3) ;  /* 0x00000001080c7547 */ /* 0x000fea000b800000 */
[----:B------:R-:W2:Y:S02]  /*01f0*/  LDC.64 R2, c[0x0][0x8a8] ;  /* 0x00022a00ff027b82 */ /* 0x000ea40000000a00 */
[----:B--2---:R2:W5:Y:S01]  /*0200*/  LDG.E R47, desc[UR40][R2.64] ;  /* 0x00000028022f7981 */ /* 0x004562000c1e1900 */
[----:B------:R-:W-:Y:S05]  /*0210*/  BRA `(.L_x_2) ;  /* 0x0000000000087947 */ /* 0x000fea0003800000 */
.L_x_3:
[----:B------:R-:W2:Y:S02]  /*0220*/  LDCU UR6, c[0x0][0x8a0] ;  /* 0x00011400ff0677ac */ /* 0x000ea40008000800 */
[----:B--2---:R-:W-:Y:S02]  /*0230*/  MOV R47, UR6 ;  /* 0x00000006002f7c02 */ /* 0x004fe40008000f00 */
.L_x_2:
[----:B------:R-:W-:Y:S01]  /*0240*/  IMAD.U32 R0, RZ, RZ, UR8 ;  /* 0x00000008ff007e24 */ /* 0x000fe2000f8e00ff */
[----:B------:R-:W-:Y:S04]  /*0250*/  BSSY.RECONVERGENT B0, `(.L_x_4) ;  /* 0x000000c000007945 */ /* 0x000fe80003800200 */
[C---:B------:R-:W-:Y:S02]  /*0260*/  ISETP.NE.OR P1, PT, R0.reuse, 0x1, !P5 ;  /* 0x000000010000780c */ /* 0x040fe40006f25670 */
[----:B------:R-:W-:-:S11]  /*0270*/  ISETP.NE.OR P0, PT, R0, 0x3, !P5 ;  /* 0x000000030000780c */ /* 0x000fd60006f05670 */
[----:B------:R-:W-:Y:S05]  /*0280*/  @P1 BRA `(.L_x_5) ;  /* 0x0000000000201947 */ /* 0x000fea0003800000 */
[----:B------:R-:W3:Y:S02]  /*0290*/  LDCU.64 UR6, c[0x0][0x348] ;  /* 0x00006900ff0677ac */ /* 0x000ee40008000a00 */
[----:B---3--:R-:W-:Y:S02]  /*02a0*/  UIADD3 UR10, UP1, UPT, UR6, 0x80, URZ ;  /* 0x00000080060a7890 */ /* 0x008fe4000ff3e0ff */
[----:B------:R-:W-:Y:S02]  /*02b0*/  UIADD3 UR6, UP0, UPT, UR6, 0x180, URZ ;  /* 0x0000018006067890 */ /* 0x000fe4000ff1e0ff */
[----:B------:R-:W-:Y:S02]  /*02c0*/  UIADD3.X UR11, UPT, UPT, URZ, UR7, URZ, UP1, !UPT ;  /* 0x00000007ff0b7290 */ /* 0x000fe40008ffe4ff */
[----:B------:R-:W-:-:S07]  /*02d0*/  UIADD3.X UR7, UPT, UPT, URZ, UR7, URZ, UP0, !UPT ;  /* 0x00000007ff077290 */ /* 0x000fce00087fe4ff */
[----:B------:R3:W-:Y:S02]  /*02e0*/  UTMACCTL.PF [UR10] ;  /* 0x000000000a0079b9 */ /* 0x0007e40008040000 */
[----:B------:R3:W-:Y:S02]  /*02f0*/  UTMACCTL.PF [UR6] ;  /* 0x00000000060079b9 */ /* 0x0007e40008040000 */
[----:B---3--:R-:W-:Y:S01]  /*0300*/  NOP ;  /* 0x0000000000007918 */ /* 0x008fe20000000000 */
.L_x_5:
[----:B------:R-:W-:Y:S05]  /*0310*/  BSYNC.RECONVERGENT B0 ;  /* 0x0000000000007941 */ /* 0x000fea0003800200 */
.L_x_4:
[----:B------:R-:W-:Y:S04]  /*0320*/  BSSY.RECONVERGENT B0, `(.L_x_6) ;  /* 0x000000a000007945 */ /* 0x000fe80003800200 */
        /* <DEDUP_REMOVED lines=9> */
.L_x_7:
[----:B------:R-:W-:Y:S05]  /*03c0*/  BSYNC.RECONVERGENT B0 ;  /* 0x0000000000007941 */ /* 0x000fea0003800200 */
.L_x_6:
[----:B------:R-:W3:Y:S01]  /*03d0*/  LDCU.64 UR6, c[0x0][0x888] ;  /* 0x00011100ff0677ac */ /* 0x000ee20008000a00 */
[----:B------:R-:W-:Y:S02]  /*03e0*/  UISETP.EQ.U32.AND UP1, UPT, UR4, URZ, UPT ;  /* 0x000000ff0400728c */ /* 0x000fe4000bf22070 */
[----:B------:R-:W-:Y:S02]  /*03f0*/  UPLOP3.LUT UP2, UPT, UPT, UPT, UPT, 0x80, 0x8 ;  /* 0x000000000008789c */ /* 0x000fe40003f4f070 */
[----:B---3--:R-:W-:-:S04]  /*0400*/  UISETP.NE.U32.AND UP0, UPT, UR6, URZ, UPT ;  /* 0x000000ff0600728c */ /* 0x008fc8000bf05070 */
[----:B------:R-:W-:-:S04]  /*0410*/  UISETP.NE.AND.EX UP0, UPT, UR7, URZ, UPT, UP0 ;  /* 0x000000ff0700728c */ /* 0x000fc8000bf05300 */
[----:B------:R-:W-:-:S04]  /*0420*/  UISETP.EQ.OR.EX UP3, UPT, UR5, URZ, !UP0, UP1 ;  /* 0x000000ff0500728c */ /* 0x000fc8000c762710 */
[----:B------:R-:W-:-:S05]  /*0430*/  UP2UR UR44, UPR, URZ, 0x8 ;  /* 0x00000008ff2c7883 */ /* 0x000fca0008000000 */
[----:B------:R-:W-:Y:S07]  /*0440*/  BRA.U !UP3, `(.L_x_8) ;  /* 0x000000010b207547 */ /* 0x000fee000b800000 */
[----:B-----5:R-:W-:Y:S01]  /*0450*/  R2UR UR6, R48 ;  /* 0x00000000300672ca */ /* 0x020fe200000e0000 */
[----:B------:R-:W-:Y:S02]  /*0460*/  UISETP.NE.U32.AND UP2, UPT, UR4, URZ, UPT ;  /* 0x000000ff0400728c */ /* 0x000fe4000bf45070 */
[----:B------:R-:W-:Y:S02]  /*0470*/  USEL UR4, URZ, 0xffffffff, UP0 ;  /* 0xffffffffff047887 */ /* 0x000fe40008000000 */
[----:B------:R-:W-:-:S08]  /*0480*/  UISETP.NE.AND.EX UP2, UPT, UR5, URZ, UPT, UP2 ;  /* 0x000000ff0500728c */ /* 0x000fd0000bf45320 */
[----:B------:R-:W-:-:S04]  /*0490*/  UISETP.NE.AND UP1, UPT, UR6, URZ, UPT ;  /* 0x000000ff0600728c */ /* 0x000fc8000bf25270 */
[----:B------:R-:W-:-:S04]  /*04a0*/  @!UP2 USEL UR4, URZ, 0xffffffff, UP1 ;  /* 0xffffffffff04a887 */ /* 0x000fc80008800000 */
[----:B------:R-:W-:-:S04]  /*04b0*/  ULOP3.LUT UR4, UR4, 0x1, URZ, 0xc0, !UPT ;  /* 0x0000000104047892 */ /* 0x000fc8000f8ec0ff */
[----:B------:R-:W-:-:S11]  /*04c0*/  UISETP.NE.U32.AND UP2, UPT, UR4, 0x1, UPT ;  /* 0x000000010400788c */ /* 0x000fd6000bf45070 */
.L_x_8:
[----:B--2---:R-:W2:Y:S01]  /*04d0*/  SHFL.IDX PT, R2, R106, RZ, 0x1f ;  /* 0x00001fff6a027589 */ /* 0x004ea200000e0000 */
[----:B------:R-:W-:-:S04]  /*04e0*/  UISETP.NE.AND UP1, UPT, UR8, 0x2, UPT ;  /* 0x000000020800788c */ /* 0x000fc8000bf25270 */
[----:B------:R-:W-:Y:S01]  /*04f0*/  USEL UR13, URZ, 0x1, UP1 ;  /* 0x00000001ff0d7887 */ /* 0x000fe20008800000 */
[----:B--2---:R-:W-:-:S13]  /*0500*/  ISETP.NE.AND P0, PT, R2, RZ, PT ;  /* 0x000000ff0200720c */ /* 0x004fda0003f05270 */
[----:B------:R-:W-:Y:S05]  /*0510*/  @P0 BRA `(.L_x_9) ;  /* 0x0000000000400947 */ /* 0x000fea0003800000 */
[----:B------:R-:W2:Y:S01]  /*0520*/  S2UR UR5, SR_CgaCtaId ;  /* 0x00000000000579c3 */ /* 0x000ea20000008800 */
[----:B------:R-:W-:Y:S01]  /*0530*/  UMOV UR6, 0x400 ;  /* 0x0000040000067882 */ /* 0x000fe20000000000 */
[----:B------:R-:W-:Y:S01]  /*0540*/  UMOV UR4, 0x1 ;  /* 0x0000000100047882 */ /* 0x000fe20000000000 */
[----:B------:R-:W-:Y:S01]  /*0550*/  ELECT P0, URZ, PT ;  /* 0x0000000000ff782f */ /* 0x000fe20003800000 */
[----:B--2---:R-:W-:Y:S02]  /*0560*/  ULEA UR5, UR5, UR6, 0x18 ;  /* 0x0000000605057291 */ /* 0x004fe4000f8ec0ff */
[----:B------:R-:W-:-:S04]  /*0570*/  UIADD3 UR6, UPT, UPT, -UR4, 0x100000, URZ ;  /* 0x0010000004067890 */ /* 0x000fc8000fffe1ff */
[----:B------:R-:W-:Y:S02]  /*0580*/  USHF.L.U32 UR7, UR6, 0xb, URZ ;  /* 0x0000000b06077899 */ /* 0x000fe400080006ff */
[----:B------:R-:W-:Y:S01]  /*0590*/  USHF.L.U32 UR6, UR6, 0x1, URZ ;  /* 0x0000000106067899 */ /* 0x000fe200080006ff */
[----:B------:R-:W2:Y:S11]  /*05a0*/  FENCE.VIEW.ASYNC.S ;  /* 0x00000000000073c6 */ /* 0x000eb60000000000 */
[----:B--2---:R2:W3:Y:S01]  /*05b0*/  SYNCS.EXCH.64 URZ, [UR5], UR6 ;  /* 0x0000000605ff75b2 */ /* 0x0044e20008000100 */
[----:B------:R2:W4:Y:S01]  /*05c0*/  SYNCS.EXCH.64 URZ, [UR5+0x18], UR6 ;  /* 0x0000180605ff75b2 */ /* 0x0005220008000100 */
[----:B------:R2:W1:Y:S01]  /*05d0*/  SYNCS.EXCH.64 URZ, [UR5+0x8], UR6 ;  /* 0x0000080605ff75b2 */ /* 0x0004620008000100 */
[----:B------:R2:W1:Y:S01]  /*05e0*/  SYNCS.EXCH.64 URZ, [UR5+0x20], UR6 ;  /* 0x0000200605ff75b2 */ /* 0x0004620008000100 */
[----:B------:R2:W1:Y:S01]  /*05f0*/  SYNCS.EXCH.64 URZ, [UR5+0x10], UR6 ;  /* 0x0000100605ff75b2 */ /* 0x0004620008000100 */
[----:B------:R2:W1:Y:S01]  /*0600*/  SYNCS.EXCH.64 URZ, [UR5+0x28], UR6 ;  /* 0x0000280605ff75b2 */ /* 0x0004620008000100 */
[----:B------:R-:W-:Y:S01]  /*0610*/  NOP ;  /* 0x0000000000007918 */ /* 0x000fe20000000000 */
.L_x_9:
[----:B------:R-:W2:Y:S01]  /*0620*/  SHFL.IDX PT, R2, R106, RZ, 0x1f ;  /* 0x00001fff6a027589 */ /* 0x000ea200000e0000 */
[----:B------:R-:W-:Y:S01]  /*0630*/  NOP ;  /* 0x0000000000007918 */ /* 0x000fe20000000000 */
[----:B--2---:R-:W-:-:S13]  /*0640*/  ISETP.NE.AND P0, PT, R2, 0x1, PT ;  /* 0x000000010200780c */ /* 0x004fda0003f05270 */
[----:B------:R-:W-:Y:S05]  /*0650*/  @P0 BRA `(.L_x_10) ;  /* 0x0000000000400947 */ /* 0x000fea0003800000 */
[----:B------:R-:W2:Y:S01]  /*0660*/  S2UR UR6, SR_CgaCtaId ;  /* 0x00000000000679c3 */ /* 0x000ea20000008800 */
[----:B------:R-:W-:Y:S01]  /*0670*/  UMOV UR7, 0x400 ;  /* 0x0000040000077882 */ /* 0x000fe20000000000 */
[----:B------:R-:W-:Y:S01]  /*0680*/  UMOV UR5, 0x20 ;  /* 0x0000002000057882 */ /* 0x000fe20000000000 */
[----:B------:R-:W-:Y:S01]  /*0690*/  UMOV UR4, 0x80 ;  /* 0x0000008000047882 */ /* 0x000fe20000000000 */
[----:B------:R-:W-:-:S04]  /*06a0*/  UIADD3 UR10, UPT, UPT, -UR5, 0x100000, URZ ;  /* 0x00100000050a7890 */ /* 0x000fc8000fffe1ff */
[----:B------:R-:W-:Y:S02]  /*06b0*/  USHF.L.U32 UR11, UR10, 0xb, URZ ;  /* 0x0000000b0a0b7899 */ /* 0x000fe400080006ff */
[----:B------:R-:W-:Y:S02]  /*06c0*/  USHF.L.U32 UR10, UR10, 0x1, URZ ;  /* 0x000000010a0a7899 */ /* 0x000fe400080006ff */
[----:B------:R-:W-:-:S04]  /*06d0*/  UIADD3 UR4, UPT, UPT, -UR4, 0x100000, URZ ;  /* 0x0010000004047890 */ /* 0x000fc8000fffe1ff */
[----:B------:R-:W-:Y:S02]  /*06e0*/  USHF.L.U32 UR5, UR4, 0xb, URZ ;  /* 0x0000000b04057899 */ /* 0x000fe400080006ff */
[----:B------:R-:W-:Y:S01]  /*06f0*/  USHF.L.U32 UR4, UR4, 0x1, URZ ;  /* 0x0000000104047899 */ /* 0x000fe200080006ff */
[----:B------:R-:W-:Y:S01]  /*0700*/  ELECT P0, URZ, PT ;  /* 0x0000000000ff782f */ /* 0x000fe20003800000 */
[----:B--2---:R-:W-:Y:S01]  /*0710*/  ULEA UR6, UR6, UR7, 0x18 ;  /* 0x0000000706067291 */ /* 0x004fe2000f8ec0ff */
[----:B------:R-:W2:Y:S11]  /*0720*/  FENCE.VIEW.ASYNC.S ;  /* 0x00000000000073c6 */ /* 0x000eb60000000000 */
[----:B--2---:R2:W1:Y:S01]  /*0730*/  SYNCS.EXCH.64 URZ, [UR6+0x30], UR10 ;  /* 0x0000300a06ff75b2 */ /* 0x0044620008000100 */
[----:B------:R2:W1:Y:S01]  /*0740*/  SYNCS.EXCH.64 URZ, [UR6+0x38], UR4 ;  /* 0x0000380406ff75b2 */ /* 0x0004620008000100 */
[----:B------:R-:W-:Y:S01]  /*0750*/  NOP ;  /* 0x0000000000007918 */ /* 0x000fe20000000000 */
.L_x_10:
[----:B------:R-:W3:Y:S01]  /*0760*/  SHFL.IDX PT, R2, R106, RZ, 0x1f ;  /* 0x00001fff6a027589 */ /* 0x000ee200000e0000 */
[----:B------:R-:W-:Y:S01]  /*0770*/  NOP ;  /* 0x0000000000007918 */ /* 0x000fe20000000000 */
[----:B---3--:R-:W-:-:S13]  /*0780*/  ISETP.NE.AND P0, PT, R2, 0x3, PT ;  /* 0x000000030200780c */ /* 0x008fda0003f05270 */
[----:B------:R-:W-:Y:S05]  /*0790*/  @P0 BRA `(.L_x_11) ;  /* 0x0000000000300947 */ /* 0x000fea0003800000 */
[----:B--2---:R-:W2:Y:S01]  /*07a0*/  S2UR UR5, SR_CgaCtaId ;  /* 0x00000000000579c3 */ /* 0x004ea20000008800 */
        /* <DEDUP_REMOVED lines=8> */
[----:B--2---:R3:W2:Y:S01]  /*0830*/  SYNCS.EXCH.64 URZ, [UR5+0x40], UR6 ;  /* 0x0000400605ff75b2 */ /* 0x0046a20008000100 */
[----:B------:R3:W1:Y:S02]  /*0840*/  SYNCS.EXCH.64 URZ, [UR5+0x48], UR6 ;  /* 0x0000480605ff75b2 */ /* 0x0006640008000100 */
[----:B---3--:R-:W-:Y:S01]  /*0850*/  NOP ;  /* 0x0000000000007918 */ /* 0x008fe20000000000 */
.L_x_11:
[----:B------:R-:W3:Y:S01]  /*0860*/  SHFL.IDX PT, R2, R106, RZ, 0x1f ;  /* 0x00001fff6a027589 */ /* 0x000ee200000e0000 */
[----:B------:R-:W-:Y:S01]  /*0870*/  NOP ;  /* 0x0000000000007918 */ /* 0x000fe20000000000 */
[----:B---3--:R-:W-:-:S13]  /*0880*/  ISETP.NE.AND P0, PT, R2, 0x4, PT ;  /* 0x000000040200780c */ /* 0x008fda0003f05270 */
[----:B------:R-:W-:Y:S05]  /*0890*/  @P0 BRA `(.L_x_12) ;  /* 0x00000000004c0947 */ /* 0x000fea0003800000 */
[----:B--2---:R-:W2:Y:S01]  /*08a0*/  S2UR UR5, SR_CgaCtaId ;  /* 0x00000000000579c3 */ /* 0x004ea20000008800 */
[----:B------:R-:W-:Y:S01]  /*08b0*/  UMOV UR7, 0x100 ;  /* 0x0000010000077882 */ /* 0x000fe20000000000 */
[----:B------:R-:W-:Y:S01]  /*08c0*/  UMOV UR6, 0x400 ;  /* 0x0000040000067882 */ /* 0x000fe20000000000 */
[----:B------:R-:W-:Y:S01]  /*08d0*/  USEL UR7, UR7, 0xe0, UP2 ;  /* 0x000000e007077887 */ /* 0x000fe20009000000 */
[----:B------:R-:W-:Y:S01]  /*08e0*/  UMOV UR4, 0x1 ;  /* 0x0000000100047882 */ /* 0x000fe20000000000 */
[----:B------:R-:W-:Y:S01]  /*08f0*/  ELECT P0, URZ, PT ;  /* 0x0000000000ff782f */ /* 0x000fe20003800000 */
[----:B------:R-:W-:-:S04]  /*0900*/  UIADD3 UR10, UPT, UPT, -UR4, 0x100000, URZ ;  /* 0x00100000040a7890 */ /* 0x000fc8000fffe1ff */
[----:B------:R-:W-:Y:S02]  /*0910*/  USHF.L.U32 UR11, UR10, 0xb, URZ ;  /* 0x0000000b0a0b7899 */ /* 0x000fe400080006ff */
[----:B------:R-:W-:Y:S02]  /*0920*/  USHF.L.U32 UR10, UR10, 0x1, URZ ;  /* 0x000000010a0a7899 */ /* 0x000fe400080006ff */
[----:B--2---:R-:W-:Y:S02]  /*0930*/  ULEA UR5, UR5, UR6, 0x18 ;  /* 0x0000000605057291 */ /* 0x004fe4000f8ec0ff */
[----:B------:R-:W-:-:S04]  /*0940*/  UIADD3 UR6, UPT, UPT, -UR7, 0x100000, URZ ;  /* 0x0010000007067890 */ /* 0x000fc8000fffe1ff */
[----:B------:R-:W-:Y:S02]  /*0950*/  USHF.L.U32 UR7, UR6, 0xb, URZ ;  /* 0x0000000b06077899 */ /* 0x000fe400080006ff */
[----:B------:R-:W-:Y:S01]  /*0960*/  USHF.L.U32 UR6, UR6, 0x1, URZ ;  /* 0x0000000106067899 */ /* 0x000fe200080006ff */
[----:B------:R-:W2:Y:S03]  /*0970*/  FENCE.VIEW.ASYNC.S ;  /* 0x00000000000073c6 */ /* 0x000ea60000000000 */
[----:B--2---:R3:W2:Y:S08]  /*0980*/  SYNCS.EXCH.64 URZ, [UR5+0x50], UR10 ;  /* 0x0000500a05ff75b2 */ /* 0x0046b00008000100 */
[----:B------:R3:W1:Y:S01]  /*0990*/  SYNCS.EXCH.64 URZ, [UR5+0x60], UR6 ;  /* 0x0000600605ff75b2 */ /* 0x0006620008000100 */
[----:B------:R3:W1:Y:S01]  /*09a0*/  SYNCS.EXCH.64 URZ, [UR5+0x58], UR10 ;  /* 0x0000580a05ff75b2 */ /* 0x0006620008000100 */
[----:B------:R3:W1:Y:S02]  /*09b0*/  SYNCS.EXCH.64 URZ, [UR5+0x68], UR6 ;  /* 0x0000680605ff75b2 */ /* 0x0006640008000100 */
[----:B---3--:R-:W-:Y:S01]  /*09c0*/  NOP ;  /* 0x0000000000007918 */ /* 0x008fe20000000000 */
.L_x_12:
[----:B------:R-:W3:Y:S01]  /*09d0*/  SHFL.IDX PT, R2, R106, RZ, 0x1f ;  /* 0x00001fff6a027589 */ /* 0x000ee200000e0000 */
[----:B------:R-:W-:Y:S01]  /*09e0*/  NOP ;  /* 0x0000000000007918 */ /* 0x000fe20000000000 */
[----:B---3--:R-:W-:-:S13]  /*09f0*/  ISETP.NE.AND P0, PT, R2, 0x5, PT ;  /* 0x000000050200780c */ /* 0x008fda0003f05270 */
[----:B------:R-:W-:Y:S05]  /*0a00*/  @P0 BRA `(.L_x_13) ;  /* 0x0000000000580947 */ /* 0x000fea0003800000 */
[----:B--2---:R-:W2:Y:S01]  /*0a10*/  S2UR UR6, SR_CgaCtaId ;  /* 0x00000000000679c3 */ /* 0x004ea20000008800 */
        /* <DEDUP_REMOVED lines=12> */
[----:B--2---:R3:W2:Y:S01]  /*0ae0*/  SYNCS.EXCH.64 URZ, [UR6+0x70], UR10 ;  /* 0x0000700a06ff75b2 */ /* 0x0046a20008000100 */
[----:B------:R3:W1:Y:S01]  /*0af0*/  SYNCS.EXCH.64 URZ, [UR6+0x90], UR4 ;  /* 0x0000900406ff75b2 */ /* 0x0006620008000100 */
[----:B------:R3:W1:Y:S01]  /*0b00*/  SYNCS.EXCH.64 URZ, [UR6+0x78], UR10 ;  /* 0x0000780a06ff75b2 */ /* 0x0006620008000100 */
[----:B------:R3:W1:Y:S01]  /*0b10*/  SYNCS.EXCH.64 URZ, [UR6+0x98], UR4 ;  /* 0x0000980406ff75b2 */ /* 0x0006620008000100 */
[----:B------:R3:W1:Y:S01]  /*0b20*/  SYNCS.EXCH.64 URZ, [UR6+0x80], UR10 ;  /* 0x0000800a06ff75b2 */ /* 0x0006620008000100 */
[----:B------:R3:W1:Y:S01]  /*0b30*/  SYNCS.EXCH.64 URZ, [UR6+0xa0], UR4 ;  /* 0x0000a00406ff75b2 */ /* 0x0006620008000100 */
[----:B------:R3:W1:Y:S01]  /*0b40*/  SYNCS.EXCH.64 URZ, [UR6+0x88], UR10 ;  /* 0x0000880a06ff75b2 */ /* 0x0006620008000100 */
[----:B------:R3:W1:Y:S02]  /*0b50*/  SYNCS.EXCH.64 URZ, [UR6+0xa8], UR4 ;  /* 0x0000a80406ff75b2 */ /* 0x0006640008000100 */
[----:B---3--:R-:W-:Y:S01]  /*0b60*/  NOP ;  /* 0x0000000000007918 */ /* 0x008fe20000000000 */
.L_x_13:
        /* <DEDUP_REMOVED lines=14> */
[----:B------:R3:W1:Y:S01]  /*0c50*/  SYNCS.EXCH.64 URZ, [UR5+0xc0], UR6 ;  /* 0x0000c00605ff75b2 */ /* 0x0006620008000100 */
[----:B------:R3:W1:Y:S01]  /*0c60*/  SYNCS.EXCH.64 URZ, [UR5+0xb8], UR6 ;  /* 0x0000b80605ff75b2 */ /* 0x0006620008000100 */
[----:B------:R3:W1:Y:S02]  /*0c70*/  SYNCS.EXCH.64 URZ, [UR5+0xc8], UR6 ;  /* 0x0000c80605ff75b2 */ /* 0x0006640008000100 */
[----:B---3--:R-:W-:Y:S01]  /*0c80*/  NOP ;  /* 0x0000000000007918 */ /* 0x008fe20000000000 */
.L_x_14:
[----:B--2---:R-:W2:Y:S01]  /*0c90*/  S2UR UR5, SR_CTAID.X ;  /* 0x00000000000579c3 */ /* 0x004ea20000002500 */
[----:B------:R-:W-:-:S05]  /*0ca0*/  CS2R.32 R99, SR_CgaSize ;  /* 0x0000000000637805 */ /* 0x000fca0000008a00 */
[----:B------:R-:W-:-:S05]  /*0cb0*/  IMAD R99, R99, -0xa0, RZ ;  /* 0xffffff6063637824 */ /* 0x000fca00078e02ff */
[----:B------:R-:W-:-:S14]  /*0cc0*/  R2UR UR7, R99 ;  /* 0x00000000630772ca */ /* 0x000fdc00000e0000 */
[----:B------:R-:W3:Y:S01]  /*0cd0*/  LDCU UR7, c[0x0][UR7+0x2b0] ;  /* 0x00005600070777ac */ /* 0x000ee20008000800 */
[----:B------:R-:W-:Y:S01]  /*0ce0*/  NOP ;  /* 0x0000000000007918 */ /* 0x000fe20000000000 */
[----:B------:R-:W-:-:S05]  /*0cf0*/  CS2R.32 R99, SR_CgaSize ;  /* 0x0000000000637805 */ /* 0x000fca0000008a00 */
[----:B------:R-:W-:-:S05]  /*0d00*/  IMAD R99, R99, -0xa0, RZ ;  /* 0xffffff6063637824 */ /* 0x000fca00078e02ff */
[----:B------:R-:W-:-:S14]  /*0d10*/  R2UR UR6, R99 ;  /* 0x00000000630672ca */ /* 0x000fdc00000e0000 */
[----:B------:R-:W4:Y:S01]  /*0d20*/  LDCU UR6, c[0x0][UR6+0x2b4] ;  /* 0x00005680060677ac */ /* 0x000f220008000800 */
[----:B------:R-:W1:Y:S08]  /*0d30*/  S2UR UR4, SR_CTAID.Y ;  /* 0x00000000000479c3 */ /* 0x000e700000002600 */
[----:B------:R-:W4:Y:S01]  /*0d40*/  LDC R9, c[0x0][0xb24] ;  /* 0x0002c900ff097b82 */ /* 0x000f220000000800 */
[----:B--2---:R-:W-:-:S02]  /*0d50*/  I2FP.F32.U32 R5, UR5 ;  /* 0x0000000500057c45 */ /* 0x004fc40008201000 */
[----:B------:R-:W-:-:S05]  /*0d60*/  CS2R.32 R3, SR_CgaSize ;  /* 0x0000000000037805 */ /* 0x000fca0000008a00 */
[----:B------:R-:W-:-:S06]  /*0d70*/  IMAD R3, R3, -0xa0, RZ ;  /* 0xffffff6003037824 */ /* 0x000fcc00078e02ff */
[----:B------:R-:W2:Y:S01]  /*0d80*/  LDC R3, c[0x0][R3+0x2a0] ;  /* 0x0000a80003037b82 */ /* 0x000ea20000000800 */
[----:B------:R-:W-:Y:S01]  /*0d90*/  MOV R99, UR5 ;  /* 0x0000000500637c02 */ /* 0x000fe20008000f00 */
[----:B---3--:R-:W-:Y:S01]  /*0da0*/  FMUL R5, R5, UR7 ;  /* 0x0000000705057c20 */ /* 0x008fe20008400000 */
[----:B-1----:R-:W-:Y:S02]  /*0db0*/  I2FP.F32.U32 R4, UR4 ;  /* 0x0000000400047c45 */ /* 0x002fe40008201000 */
[----:B------:R-:W-:-:S05]  /*0dc0*/  CS2R.32 R2, SR_CgaSize ;  /* 0x0000000000027805 */ /* 0x000fca0000008a00 */
[----:B------:R-:W-:-:S06]  /*0dd0*/  IMAD R2, R2, -0xa0, RZ ;  /* 0xffffff6002027824 */ /* 0x000fcc00078e02ff */
[----:B------:R-:W1:Y:S01]  /*0de0*/  LDC R2, c[0x0][R2+0x2a4] ;  /* 0x0000a90002027b82 */ /* 0x000e620000000800 */
[----:B------:R-:W3:Y:S01]  /*0df0*/  F2I.U32.TRUNC.NTZ R96, R5 ;  /* 0x0000000500607305 */ /* 0x000ee2000020f000 */
[----:B------:R-:W-:Y:S01]  /*0e00*/  MOV R97, UR4 ;  /* 0x0000000400617c02 */ /* 0x000fe20008000f00 */
[----:B----4-:R-:W-:-:S05]  /*0e10*/  FMUL R4, R4, UR6 ;  /* 0x0000000604047c20 */ /* 0x010fca0008400000 */
[----:B------:R-:W-:Y:S01]  /*0e20*/  BAR.SYNC.DEFER_BLOCKING 0x0 ;  /* 0x0000000000007b1d */ /* 0x000fe20000010000 */
[----:B------:R-:W-:-:S05]  /*0e30*/  ISETP.GE.AND P0, PT, R9, 0x1, PT ;  /* 0x000000010900780c */ /* 0x000fca0003f06270 */
[----:B------:R-:W4:Y:S02]  /*0e40*/  F2I.U32.TRUNC.NTZ R81, R4 ;  /* 0x0000000400517305 */ /* 0x000f24000020f000 */
[----:B------:R-:W1:Y:S01]  /*0e50*/  S2UR UR36, SR_CTAID.Z ;  /* 0x00000000002479c3 */ /* 0x000e620000002700 */
[----:B---3--:R-:W-:-:S05]  /*0e60*/  IADD3 R96, PT, PT, -R96, RZ, RZ ;  /* 0x000000ff60607210 */ /* 0x008fca0007ffe1ff */
[----:B--2---:R-:W-:Y:S01]  /*0e70*/  IMAD R96, R3, R96, UR5 ;  /* 0x0000000503607e24 */ /* 0x004fe2000f8e0260 */
[----:B----4-:R-:W-:-:S05]  /*0e80*/  IADD3 R81, PT, PT, -R81, RZ, RZ ;  /* 0x000000ff51517210 */ /* 0x010fca0007ffe1ff */
[----:B-1----:R-:W-:Y:S01]  /*0e90*/  IMAD R81, R2, R81, UR4 ;  /* 0x0000000402517e24 */ /* 0x002fe2000f8e0251 */
[----:B------:R-:W-:Y:S06]  /*0ea0*/  @!P0 BRA `(.L_x_15) ;  /* 0x0000000000b88947 */ /* 0x000fec0003800000 */
[----:B------:R-:W1:Y:S01]  /*0eb0*/  LDC.64 R4, c[0x0][0xb18] ;  /* 0x0002c600ff047b82 */ /* 0x000e620000000a00 */
[----:B------:R-:W-:-:S07]  /*0ec0*/  ISETP.NE.AND P0, PT, R9, 0x1, PT ;  /* 0x000000010900780c */ /* 0x000fce0003f05270 */
[----:B------:R-:W2:Y:S08]  /*0ed0*/  LDC R10, c[0x0][0xb0c] ;  /* 0x0002c300ff0a7b82 */ /* 0x000eb00000000800 */
[----:B------:R-:W3:Y:S08]  /*0ee0*/  LDC R11, c[0x0][0x370] ;  /* 0x0000dc00ff0b7b82 */ /* 0x000ef00000000800 */
[----:B------:R-:W4:Y:S01]  /*0ef0*/  LDC R12, c[0x0][0x374] ;  /* 0x0000dd00ff0c7b82 */ /* 0x000f220000000800 */
[----:B-1----:R-:W-:-:S07]  /*0f00*/  ISETP.NE.AND P1, PT, R4, 0x1, PT ;  /* 0x000000010400780c */ /* 0x002fce0003f25270 */
[----:B------:R-:W3:Y:S01]  /*0f10*/  LDC.64 R6, c[0x0][0xb10] ;  /* 0x0002c400ff067b82 */ /* 0x000ee20000000a00 */
[----:B--2---:R-:W-:-:S07]  /*0f20*/  ISETP.NE.AND P2, PT, R10, 0x1, PT ;  /* 0x000000010a00780c */ /* 0x004fce0003f45270 */
[----:B------:R-:W1:Y:S08]  /*0f30*/  LDC R8, c[0x0][0xb20] ;  /* 0x0002c800ff087b82 */ /* 0x000e700000000800 */
[----:B------:R-:W2:Y:S01]  /*0f40*/  LDC.64 R2, c[0x0][0xb28] ;  /* 0x0002ca00ff027b82 */ /* 0x000ea20000000a00 */
[----:B----4-:R-:W-:-:S04]  /*0f50*/  IMAD.HI.U32 R13, R12, R5, RZ ;  /* 0x000000050c0d7227 */ /* 0x010fc800078e00ff */
[----:B------:R-:W-:-:S04]  /*0f60*/  IMAD.HI.U32 R5, R97, R5, RZ ;  /* 0x0000000561057227 */ /* 0x000fc800078e00ff */
[----:B---3--:R-:W-:-:S04]  /*0f70*/  IMAD.HI.U32 R14, R11, R6, RZ ;  /* 0x000000060b0e7227 */ /* 0x008fc800078e00ff */
[----:B------:R-:W-:Y:S01]  /*0f80*/  IMAD.HI.U32 R16, R99, R6, RZ ;  /* 0x0000000663107227 */ /* 0x000fe200078e00ff */
[-C--:B------:R-:W-:Y:S02]  /*0f90*/  @P2 SHF.R.U32.HI R11, RZ, R7.reuse, R14 ;  /* 0x00000007ff0b2219 */ /* 0x080fe4000001160e */
[-C--:B-1----:R-:W-:Y:S02]  /*0fa0*/  @P1 SHF.R.U32.HI R12, RZ, R8.reuse, R13 ;  /* 0x00000008ff0c1219 */ /* 0x082fe4000001160d */
[----:B------:R-:W-:Y:S02]  /*0fb0*/  SHF.R.U32.HI R8, RZ, R8, R5 ;  /* 0x00000008ff087219 */ /* 0x000fe40000011605 */
[----:B------:R-:W-:Y:S02]  /*0fc0*/  SHF.R.U32.HI R16, RZ, R7, R16 ;  /* 0x00000007ff107219 */ /* 0x000fe40000011610 */
[----:B------:R-:W-:Y:S01]  /*0fd0*/  SEL R5, R97, R8, !P1 ;  /* 0x0000000861057207 */ /* 0x000fe20004800000 */
[----:B--2---:R-:W-:Y:S01]  /*0fe0*/  IMAD.HI.U32 R14, R12, R2, RZ ;  /* 0x000000020c0e7227 */ /* 0x004fe200078e00ff */
[----:B------:R-:W-:-:S03]  /*0ff0*/  SEL R7, R99, R16, !P2 ;  /* 0x0000001063077207 */ /* 0x000fc60005000000 */
[----:B------:R-:W-:Y:S01]  /*1000*/  IMAD.HI.U32 R6, R11, R2, RZ ;  /* 0x000000020b067227 */ /* 0x000fe200078e00ff */
[----:B------:R-:W-:-:S04]  /*1010*/  @P0 SHF.R.U32.HI R12, RZ, R3, R14 ;  /* 0x00000003ff0c0219 */ /* 0x000fc8000001160e */
[----:B------:R-:W-:Y:S01]  /*1020*/  @P0 SHF.R.U32.HI R11, RZ, R3, R6 ;  /* 0x00000003ff0b0219 */ /* 0x000fe20000011606 */
[----:B------:R-:W-:-:S04]  /*1030*/  IMAD R12, R12, R9, RZ ;  /* 0x000000090c0c7224 */ /* 0x000fc800078e02ff */
[----:B------:R-:W-:Y:S01]  /*1040*/  IMAD R6, R11, R9, RZ ;  /* 0x000000090b067224 */ /* 0x000fe200078e02ff */
[----:B------:R-:W-:-:S04]  /*1050*/  ISETP.GE.AND P1, PT, R5, R12, PT ;  /* 0x0000000c0500720c */ /* 0x000fc80003f26270 */
[----:B------:R-:W-:Y:S01]  /*1060*/  ISETP.GE.OR P1, PT, R7, R6, P1 ;  /* 0x000000060700720c */ /* 0x000fe20000f26670 */
[----:B------:R-:W-:-:S05]  /*1070*/  IMAD.HI.U32 R6, R5, R2, RZ ;  /* 0x0000000205067227 */ /* 0x000fca00078e00ff */
[----:B------:R-:W-:-:S04]  /*1080*/  SHF.R.U32.HI R6, RZ, R3, R6 ;  /* 0x00000003ff067219 */ /* 0x000fc80000011606 */
[----:B------:R-:W-:-:S03]  /*1090*/  SEL R6, R5, R6, !P0 ;  /* 0x0000000605067207 */ /* 0x000fc60004000000 */
[----:B------:R-:W-:Y:S01]  /*10a0*/  @!P1 IMAD.HI.U32 R8, R7, R2, RZ ;  /* 0x0000000207089227 */ /* 0x000fe200078e00ff */
[----:B------:R-:W-:-:S04]  /*10b0*/  IADD3 R2, PT, PT, -R6, RZ, RZ ;  /* 0x000000ff06027210 */ /* 0x000fc80007ffe1ff */
[----:B------:R-:W-:Y:S01]  /*10c0*/  @!P1 SHF.R.U32.HI R8, RZ, R3, R8 ;  /* 0x00000003ff089219 */ /* 0x000fe20000011608 */
[----:B------:R-:W-:-:S03]  /*10d0*/  IMAD R2, R9, R2, R5 ;  /* 0x0000000209027224 */ /* 0x000fc600078e0205 */
[----:B------:R-:W-:Y:S02]  /*10e0*/  @!P1 SEL R3, R7, R8, !P0 ;  /* 0x0000000807039207 */ /* 0x000fe40004000000 */
[----:B------:R-:W-:-:S03]  /*10f0*/  IADD3 R8, PT, PT, -R5, RZ, RZ ;  /* 0x000000ff05087210 */ /* 0x000fc60007ffe1ff */
[--C-:B------:R-:W-:Y:S02]  /*1100*/  @!P1 IMAD.IADD R6, R6, 0x1, -R3.reuse ;  /* 0x0000000106069824 */ /* 0x100fe400078e0a03 */
[----:B------:R-:W-:Y:S01]  /*1110*/  @!P1 IMAD R3, R2, R11, R3 ;  /* 0x0000000b02039224 */ /* 0x000fe200078e0203 */
[----:B------:R-:W-:Y:S01]  /*1120*/  IADD3 R2, PT, PT, -R7, RZ, RZ ;  /* 0x000000ff07027210 */ /* 0x000fe20007ffe1ff */
[----:B------:R-:W-:Y:S02]  /*1130*/  @!P1 IMAD R5, R6, R9, R7 ;  /* 0x0000000906059224 */ /* 0x000fe400078e0207 */
[----:B------:R-:W-:Y:S02]  /*1140*/  IMAD R8, R4, R8, R97 ;  /* 0x0000000804087224 */ /* 0x000fe400078e0261 */
[----:B------:R-:W-:Y:S02]  /*1150*/  @!P1 IMAD.MOV.U32 R7, RZ, RZ, R3 ;  /* 0x000000ffff079224 */ /* 0x000fe400078e0003 */
[----:B------:R-:W-:-:S02]  /*1160*/  IMAD R2, R10, R2, R99 ;  /* 0x000000020a027224 */ /* 0x000fc400078e0263 */
[----:B------:R-:W-:Y:S02]  /*1170*/  IMAD R97, R5, R4, R8 ;  /* 0x0000000405617224 */ /* 0x000fe400078e0208 */
[----:B------:R-:W-:Y:S02]  /*1180*/  IMAD R99, R7, R10, R2 ;  /* 0x0000000a07637224 */ /* 0x000fe400078e0202 */
.L_x_15:
[----:B------:R-:W1:Y:S01]  /*1190*/  LDCU UR4, c[0x0][0xb30] ;  /* 0x00016600ff0477ac */ /* 0x000e620008000800 */
[----:B------:R-:W2:Y:S08]  /*11a0*/  S2UR UR37, SR_CgaCtaId ;  /* 0x00000000002579c3 */ /* 0x000eb00000008800 */
[----:B------:R-:W3:Y:S01]  /*11b0*/  LDC R40, c[0x0][0xb24] ;  /* 0x0002c900ff287b82 */ /* 0x000ee20000000800 */
[----:B-1----:R-:W-:-:S09]  /*11c0*/  UISETP.NE.AND UP1, UPT, UR4, 0x1, UPT ;  /* 0x000000010400788c */ /* 0x002fd2000bf25270 */
[----:B--2---:R-:W-:Y:S05]  /*11d0*/  BRA.U UP1, `(.L_x_16) ;  /* 0x0000000101407547 */ /* 0x004fea000b800000 */
[----:B------:R-:W1:Y:S08]  /*11e0*/  LDC.64 R4, c[0x0][0xb10] ;  /* 0x0002c400ff047b82 */ /* 0x000e700000000a00 */
[----:B------:R-:W2:Y:S08]  /*11f0*/  LDC.64 R2, c[0x0][0xb18] ;  /* 0x0002c600ff027b82 */ /* 0x000eb00000000a00 */
[----:B------:R-:W4:Y:S08]  /*1200*/  LDC R6, c[0x0][0xb20] ;  /* 0x0002c800ff067b82 */ /* 0x000f300000000800 */
[----:B------:R-:W3:Y:S01]  /*1210*/  LDC R8, c[0x0][0xb0c] ;  /* 0x0002c300ff087b82 */ /* 0x000ee20000000800 */
[----:B-1----:R-:W-:-:S05]  /*1220*/  IMAD.HI.U32 R4, R99, R4, RZ ;  /* 0x0000000463047227 */ /* 0x002fca00078e00ff */
[----:B------:R-:W-:Y:S01]  /*1230*/  SHF.R.U32.HI R4, RZ, R5, R4 ;  /* 0x00000005ff047219 */ /* 0x000fe20000011604 */
[----:B--2---:R-:W-:Y:S01]  /*1240*/  IMAD.HI.U32 R3, R97, R3, RZ ;  /* 0x0000000361037227 */ /* 0x004fe200078e00ff */
[----:B------:R-:W-:-:S04]  /*1250*/  ISETP.NE.AND P0, PT, R2, 0x1, PT ;  /* 0x000000010200780c */ /* 0x000fc80003f05270 */
[----:B----4-:R-:W-:-:S04]  /*1260*/  SHF.R.U32.HI R6, RZ, R6, R3 ;  /* 0x00000006ff067219 */ /* 0x010fc80000011603 */
[----:B------:R-:W-:Y:S02]  /*1270*/  SEL R3, R97, R6, !P0 ;  /* 0x0000000661037207 */ /* 0x000fe40004000000 */
[----:B---3--:R-:W-:-:S04]  /*1280*/  ISETP.NE.AND P1, PT, R8, 0x1, PT ;  /* 0x000000010800780c */ /* 0x008fc80003f25270 */
[----:B------:R-:W-:-:S05]  /*1290*/  SEL R4, R99, R4, !P1 ;  /* 0x0000000463047207 */ /* 0x000fca0004800000 */
[----:B------:R-:W-:Y:S02]  /*12a0*/  IMAD.IADD R5, R3, 0x1, -R4 ;  /* 0x0000000103057824 */ /* 0x000fe400078e0a04 */
[----:B------:R-:W-:Y:S02]  /*12b0*/  IMAD.IADD R3, R4, 0x1, -R3 ;  /* 0x0000000104037824 */ /* 0x000fe400078e0a03 */
[----:B------:R-:W-:Y:S02]  /*12c0*/  IMAD R99, R5, R8, R99 ;  /* 0x0000000805637224 */ /* 0x000fe400078e0263 */
[----:B------:R-:W-:-:S07]  /*12d0*/  IMAD R97, R3, R2, R97 ;  /* 0x0000000203617224 */ /* 0x000fce00078e0261 */
.L_x_16:
[----:B------:R-:W-:Y:S01]  /*12e0*/  BAR.SYNC.DEFER_BLOCKING 0x0 ;  /* 0x0000000000007b1d */ /* 0x000fe20000010000 */
[----:B------:R-:W-:Y:S01]  /*12f0*/  UISETP.NE.AND UP1, UPT, UR8, 0x2, UPT ;  /* 0x000000020800788c */ /* 0x000fe2000bf25270 */
[----:B------:R-:W-:Y:S02]  /*1300*/  ISETP.NE.OR P5, PT, R0, 0x2, !P5 ;  /* 0x000000020000780c */ /* 0x000fe40006fa5670 */
[----:B------:R-:W-:-:S06]  /*1310*/  LOP3.LUT R2, R103, 0x1f, RZ, 0xc0, !PT ;  /* 0x0000001f67027812 */ /* 0x000fcc00078ec0ff */
[----:B------:R-:W-:Y:S05]  /*1320*/  BRA.U UP1, `(.L_x_17) ;  /* 0x0000001101307547 */ /* 0x000fea000b800000 */
[----:B------:R-:W1:Y:S01]  /*1330*/  LDCU UR13, c[0x0][0x38c] ;  /* 0x00007180ff0d77ac */ /* 0x000e620008000800 */
[----:B------:R-:W2:Y:S01]  /*1340*/  LDC R9, c[0x0][0x370] ;  /* 0x0000dc00ff097b82 */ /* 0x000ea20000000800 */
[----:B------:R-:W-:Y:S01]  /*1350*/  PLOP3.LUT P1, PT, PT, PT, UP2, 0x80, 0x8 ;  /* 0x000000000008781c */ /* 0x000fe20003f2f028 */
[----:B------:R-:W-:Y:S01]  /*1360*/  IMAD.MOV.U32 R15, RZ, RZ, 0x1 ;  /* 0x00000001ff0f7424 */ /* 0x000fe200078e00ff */
[----:B------:R-:W-:Y:S01]  /*1370*/  ISETP.EQ.OR P4, PT, R2, RZ, P5 ;  /* 0x000000ff0200720c */ /* 0x000fe20002f82670 */
[----:B------:R-:W-:Y:S01]  /*1380*/  IMAD.MOV.U32 R14, RZ, RZ, RZ ;  /* 0x000000ffff0e7224 */ /* 0x000fe200078e00ff */
[----:B------:R-:W-:Y:S02]  /*1390*/  PLOP3.LUT P1, PT, P1, PT, PT, 0x8, 0x80 ;  /* 0x000000000080781c */ /* 0x000fe40000f2e170 */
[----:B------:R-:W-:Y:S01]  /*13a0*/  CS2R R12, SRZ ;  /* 0x00000000000c7805 */ /* 0x000fe2000001ff00 */
[----:B------:R-:W-:Y:S01]  /*13b0*/  IMAD.MOV.U32 R10, RZ, RZ, 0x1 ;  /* 0x00000001ff0a7424 */ /* 0x000fe200078e00ff */
[----:B------:R-:W4:Y:S01]  /*13c0*/  LDC R0, c[0x0][0x374] ;  /* 0x0000dd00ff007b82 */ /* 0x000f220000000800 */
[----:B------:R-:W2:Y:S01]  /*13d0*/  LDCU.64 UR22, c[0x0][0x348] ;  /* 0x00006900ff1677ac */ /* 0x000ea20008000a00 */
[----:B------:R-:W-:Y:S01]  /*13e0*/  UMOV UR6, URZ ;  /* 0x000000ff00067c82 */ /* 0x000fe20008000000 */
[----:B-1----:R-:W-:-:S04]  /*13f0*/  UIADD3 UR5, UPT, UPT, UR13, 0x1f, URZ ;  /* 0x0000001f0d057890 */ /* 0x002fc8000fffe0ff */
[----:B------:R-:W-:-:S04]  /*1400*/  USHF.R.S32.HI UR4, URZ, 0x1f, UR5 ;  /* 0x0000001fff047899 */ /* 0x000fc80008011405 */
[----:B------:R-:W-:-:S04]  /*1410*/  ULEA.HI UR4, UR4, UR5, URZ, 0x5 ;  /* 0x0000000504047291 */ /* 0x000fc8000f8f28ff */
[----:B------:R-:W-:Y:S02]  /*1420*/  USHF.R.S32.HI UR15, URZ, 0x5, UR4 ;  /* 0x00000005ff0f7899 */ /* 0x000fe40008011404 */
[----:B------:R-:W-:Y:S02]  /*1430*/  UIADD3 UR4, UPT, UPT, UR13, -0x1, URZ ;  /* 0xffffffff0d047890 */ /* 0x000fe4000fffe0ff */
[----:B------:R-:W-:Y:S02]  /*1440*/  UISETP.LT.U32.AND UP0, UPT, UR15, 0x3, UPT ;  /* 0x000000030f00788c */ /* 0x000fe4000bf01070 */
[----:B------:R-:W-:Y:S02]  /*1450*/  UISETP.GE.U32.AND UP1, UPT, UR4, -0x3f, UPT ;  /* 0xffffffc10400788c */ /* 0x000fe4000bf26070 */
[----:B------:R-:W-:Y:S02]  /*1460*/  USEL UR14, UR15, 0x3, UP0 ;  /* 0x000000030f0e7887 */ /* 0x000fe40008000000 */
[----:B------:R-:W-:-:S02]  /*1470*/  UIADD3 UR13, UPT, UPT, UR13, 0x3e, URZ ;  /* 0x0000003e0d0d7890 */ /* 0x000fc4000fffe0ff */
[----:B------:R-:W-:Y:S02]  /*1480*/  UIADD3 UR5, UPT, UPT, UR14, -0x1, URZ ;  /* 0xffffffff0e057890 */ /* 0x000fe4000fffe0ff */
[----:B------:R-:W-:-:S03]  /*1490*/  UIADD3 UR7, UPT, UPT, UR15, -UR14, URZ ;  /* 0x8000000e0f077290 */ /* 0x000fc6000fffe0ff */
[----:B------:R-:W-:-:S04]  /*14a0*/  @UP1 UIADD3 UR5, UPT, UPT, UR14, URZ, URZ ;  /* 0x000000ff0e051290 */ /* 0x000fc8000fffe0ff */
[----:B--2---:R-:W-:-:S12]  /*14b0*/  UIADD3 UR5, UPT, UPT, UR5, 0x1, URZ ;  /* 0x0000000105057890 */ /* 0x004fd8000fffe0ff */
.L_x_35:
[----:B------:R-:W-:Y:S01]  /*14c0*/  UISETP.NE.AND UP0, UPT, UR37, URZ, UPT ;  /* 0x000000ff2500728c */ /* 0x000fe2000bf05270 */
[----:B------:R-:W1:Y:S08]  /*14d0*/  S2UR UR37, SR_CgaCtaId ;  /* 0x00000000002579c3 */ /* 0x000e700000008800 */
[----:B------:R-:W-:Y:S05]  /*14e0*/  BRA.U UP0, `(.L_x_18) ;  /* 0x0000000100347547 */ /* 0x000fea000b800000 */
[----:B------:R-:W2:Y:S01]  /*14f0*/  S2R R2, SR_CgaCtaId ;  /* 0x0000000000027919 */ /* 0x000ea20000008800 */
[----:B------:R-:W-:-:S04]  /*1500*/  MOV R3, 0x400 ;  /* 0x0000040000037802 */ /* 0x000fc80000000f00 */
[----:B--2---:R-:W-:Y:S02]  /*1510*/  LEA R3, R2, R3, 0x18 ;  /* 0x0000000302037211 */ /* 0x004fe400078ec0ff */
[----:B------:R-:W-:-:S03]  /*1520*/  SHF.L.U32 R2, R10, 0x1f, RZ ;  /* 0x0000001f0a027819 */ /* 0x000fc600000006ff */
[----:B------:R-:W-:-:S04]  /*1530*/  IMAD R3, R12, 0x8, R3 ;  /* 0x000000080c037824 */ /* 0x000fc800078e0203 */
[----:B------:R-:W2:Y:S02]  /*1540*/  SYNCS.PHASECHK.TRANS64.TRYWAIT P0, [R3+URZ+0xc0], R2 ;  /* 0x0000c002030075a7 */ /* 0x000ea400080011ff */
[----:B--2---:R-:W-:Y:S05]  /*1550*/  @!P0 BRA `(.L_x_19) ;  /* 0x00000048009c8947 */ /* 0x004fea0003800000 */
.L_x_94:
[----:B------:R-:W-:Y:S01]  /*1560*/  VIADD R12, R12, 0x1 ;  /* 0x000000010c0c7836 */ /* 0x000fe20000000000 */
[----:B------:R2:W-:Y:S04]  /*1570*/  SYNCS.ARRIVE.TRANS64.A1T0 RZ, [R3+URZ+0xb0], RZ ;  /* 0x0000b0ff03ff79a7 */ /* 0x0005e800081000ff */
[----:B------:R-:W-:-:S04]  /*1580*/  ISETP.NE.AND P0, PT, R12, 0x2, PT ;  /* 0x000000020c00780c */ /* 0x000fc80003f05270 */
[----:B------:R-:W-:Y:S02]  /*1590*/  SEL R12, R12, RZ, P0 ;  /* 0x000000ff0c0c7207 */ /* 0x000fe40000000000 */
[----:B--2---:R-:W-:-:S04]  /*15a0*/  SEL R3, RZ, 0x1, P0 ;  /* 0x00000001ff037807 */ /* 0x004fc80000000000 */
[----:B------:R-:W-:-:S07]  /*15b0*/  LOP3.LUT R10, R10, R3, RZ, 0x3c, !PT ;  /* 0x000000030a0a7212 */ /* 0x000fce00078e3cff */
.L_x_18:
[----:B------:R-:W-:Y:S01]  /*15c0*/  UMOV UR4, 0x400 ;  /* 0x0000040000047882 */ /* 0x000fe20000000000 */
[----:B------:R-:W-:Y:S01]  /*15d0*/  SHF.L.U32 R2, R15, 0x1f, RZ ;  /* 0x0000001f0f027819 */ /* 0x000fe200000006ff */
[----:B-1----:R-:W-:Y:S01]  /*15e0*/  ULEA UR4, UR37, UR4, 0x18 ;  /* 0x0000000425047291 */ /* 0x002fe2000f8ec0ff */
[----:B------:R-:W-:Y:S01]  /*15f0*/  R2UR UR35, R99 ;  /* 0x00000000632372ca */ /* 0x000fe200000e0000 */
[----:B------:R-:W-:Y:S01]  /*1600*/  UISETP.GE.U32.AND UP0, UPT, UR13, 0x3f, UPT ;  /* 0x0000003f0d00788c */ /* 0x000fe2000bf06070 */
[----:B------:R-:W-:Y:S01]  /*1610*/  R2UR UR11, R97 ;  /* 0x00000000610b72ca */ /* 0x000fe200000e0000 */
[----:B------:R-:W-:Y:S01]  /*1620*/  ULEA UR8, UR6, UR4, 0x3 ;  /* 0x0000000406087291 */ /* 0x000fe2000f8e18ff */
[----:B------:R-:W-:-:S08]  /*1630*/  UMOV UR24, URZ ;  /* 0x000000ff00187c82 */ /* 0x000fd00008000000 */
[----:B------:R1:W2:Y:S01]  /*1640*/  SYNCS.PHASECHK.TRANS64.TRYWAIT P0, [UR8+0x18], R2 ;  /* 0x00001802ff0075a7 */ /* 0x0002a20008001108 */
[----:B------:R-:W-:Y:S02]  /*1650*/  USHF.L.U32 UR35, UR35, 0x6, URZ ;  /* 0x0000000623237899 */ /* 0x000fe400080006ff */
[----:B------:R-:W-:Y:S01]  /*1660*/  USHF.L.U32 UR11, UR11, 0x6, URZ ;  /* 0x000000060b0b7899 */ /* 0x000fe200080006ff */
[----:B------:R-:W-:Y:S11]  /*1670*/  BRA.U !UP0, `(.L_x_20) ;  /* 0x0000000108a47547 */ /* 0x000ff6000b800000 */
[----:B------:R-:W-:Y:S01]  /*1680*/  UMOV UR16, URZ ;  /* 0x000000ff00107c82 */ /* 0x000fe20008000000 */
[----:B------:R-:W-:-:S05]  /*1690*/  UMOV UR17, UR6 ;  /* 0x0000000600117c82 */ /* 0x000fca0008000000 */
.L_x_25:
[----:B-1----:R-:W-:Y:S01]  /*16a0*/  ULEA UR33, UR17, UR4, 0x3 ;  /* 0x0000000411217291 */ /* 0x002fe2000f8e18ff */
[----:B--2---:R-:W-:Y:S01]  /*16b0*/  @!P5 MOV R3, 0x1000 ;  /* 0x000010000003d802 */ /* 0x004fe20000000f00 */
[----:B--2---:R-:W-:Y:S10]  /*16c0*/  @P0 BRA `(.L_x_21) ;  /* 0x00000000000c0947 */ /* 0x004ff40003800000 */
[----:B------:R-:W-:-:S04]  /*16d0*/  SHF.L.U32 R5, R15, 0x1f, RZ ;  /* 0x0000001f0f057819 */ /* 0x000fc800000006ff */
[----:B------:R-:W2:Y:S02]  /*16e0*/  SYNCS.PHASECHK.TRANS64.TRYWAIT P0, [UR33+0x18], R5 ;  /* 0x00001805ff0075a7 */ /* 0x000ea40008001121 */
[----:B--2---:R-:W-:Y:S05]  /*16f0*/  @!P0 BRA `(.L_x_22) ;  /* 0x0000004800488947 */ /* 0x004fea0003800000 */
.L_x_21:
[----:B------:R2:W-:Y:S01]  /*1700*/  @!P5 SYNCS.ARRIVE.TRANS64 RZ, [UR33], R3 ;  /* 0x00000003ffffd9a7 */ /* 0x0005e20008000021 */
[----:B------:R-:W-:Y:S04]  /*1710*/  BSSY.RECONVERGENT B0, `(.L_x_23) ;  /* 0x0000003000007945 */ /* 0x000fe80003800200 */
[----:B------:R-:W-:Y:S05]  /*1720*/  @P4 BRA `(.L_x_24) ;  /* 0x0000000000044947 */ /* 0x000fea0003800000 */
[----:B------:R-:W-:Y:S05]  /*1730*/  BPT.TRAP 0x1 ;  /* 0x000000040000795c */ /* 0x000fea0000300000 */
.L_x_24:
[----:B------:R-:W-:Y:S05]  /*1740*/  BSYNC.RECONVERGENT B0 ;  /* 0x0000000000007941 */ /* 0x000fea0003800200 */
.L_x_23:
[----:B------:R-:W-:Y:S02]  /*1750*/  UIADD3 UR6, UPT, UPT, UR17, 0x1, URZ ;  /* 0x0000000111067890 */ /* 0x000fe4000fffe0ff */
[----:B------:R-:W-:Y:S02]  /*1760*/  UIADD3 UR26, UP1, UPT, UR22, 0x80, URZ ;  /* 0x00000080161a7890 */ /* 0x000fe4000ff3e0ff */
[----:B------:R-:W-:Y:S02]  /*1770*/  UISETP.NE.AND UP0, UPT, UR6, 0x3, UPT ;  /* 0x000000030600788c */ /* 0x000fe4000bf05270 */
[----:B------:R-:W-:Y:S02]  /*1780*/  USHF.L.U32 UR34, UR16, 0x5, URZ ;  /* 0x0000000510227899 */ /* 0x000fe400080006ff */
[----:B------:R-:W-:Y:S02]  /*1790*/  USEL UR9, URZ, 0x1, UP0 ;  /* 0x00000001ff097887 */ /* 0x000fe40008000000 */
[----:B------:R-:W-:-:S02]  /*17a0*/  USEL UR6, UR6, URZ, UP0 ;  /* 0x000000ff06067287 */ /* 0x000fc40008000000 */
[----:B------:R-:W-:Y:S02]  /*17b0*/  UIADD3 UR20, UP0, UPT, UR22, 0x180, URZ ;  /* 0x0000018016147890 */ /* 0x000fe4000ff1e0ff */
[----:B------:R-:W-:Y:S01]  /*17c0*/  ULEA UR8, UR6, UR4, 0x3 ;  /* 0x0000000406087291 */ /* 0x000fe2000f8e18ff */
[----:B------:R-:W-:Y:S01]  /*17d0*/  LOP3.LUT R15, R15, UR9, RZ, 0x3c, !PT ;  /* 0x000000090f0f7c12 */ /* 0x000fe2000f8e3cff */
[----:B------:R-:W-:Y:S02]  /*17e0*/  UIADD3.X UR27, UPT, UPT, URZ, UR23, URZ, UP1, !UPT ;  /* 0x00000017ff1b7290 */ /* 0x000fe40008ffe4ff */
[----:B------:R-:W-:Y:S01]  /*17f0*/  UIADD3.X UR21, UPT, UPT, URZ, UR23, URZ, UP0, !UPT ;  /* 0x00000017ff157290 */ /* 0x000fe200087fe4ff */
[----:B-1----:R-:W-:Y:S01]  /*1800*/  SHF.L.U32 R2, R15, 0x1f, RZ ;  /* 0x0000001f0f027819 */ /* 0x002fe200000006ff */
[----:B------:R-:W-:Y:S01]  /*1810*/  UMOV UR18, 0x0 ;  /* 0x0000000000127882 */ /* 0x000fe20000000000 */
[----:B------:R-:W-:Y:S01]  /*1820*/  UMOV UR19, 0x10000000 ;  /* 0x1000000000137882 */ /* 0x000fe20000000000 */
[----:B------:R-:W-:Y:S01]  /*1830*/  UMOV UR12, UR36 ;  /* 0x00000024000c7c82 */ /* 0x000fe20008000000 */
[----:B------:R1:W1:Y:S01]  /*1840*/  SYNCS.PHASECHK.TRANS64.TRYWAIT P0, [UR8+0x18], R2 ;  /* 0x00001802ff0075a7 */ /* 0x0002620008001108 */
[----:B------:R-:W-:Y:S01]  /*1850*/  ULEA UR8, UR17, UR4, 0xb ;  /* 0x0000000411087291 */ /* 0x000fe2000f8e58ff */
[----:B------:R-:W-:Y:S01]  /*1860*/  UMOV UR9, UR33 ;  /* 0x0000002100097c82 */ /* 0x000fe20008000000 */
[----:B------:R-:W-:-:S02]  /*1870*/  UMOV UR10, UR34 ;  /* 0x00000022000a7c82 */ /* 0x000fc40008000000 */
[----:B------:R-:W-:Y:S02]  /*1880*/  UIADD3 UR32, UPT, UPT, UR8, 0x2400, URZ ;  /* 0x0000240008207890 */ /* 0x000fe4000fffe0ff */
[----:B------:R-:W-:Y:S02]  /*1890*/  UIADD3 UR8, UPT, UPT, UR8, 0x3c00, URZ ;  /* 0x00003c0008087890 */ /* 0x000fe4000fffe0ff */
[----:B------:R-:W-:Y:S01]  /*18a0*/  UIADD3 UR16, UPT, UPT, UR16, 0x1, URZ ;  /* 0x0000000110107890 */ /* 0x000fe2000fffe0ff */
[----:B------:R-:W-:Y:S01]  /*18b0*/  UMOV UR24, UR5 ;  /* 0x0000000500187c82 */ /* 0x000fe20008000000 */
[----:B------:R-:W-:Y:S02]  /*18c0*/  UMOV UR17, UR6 ;  /* 0x0000000600117c82 */ /* 0x000fe40008000000 */
[----:B------:R-:W-:Y:S01]  /*18d0*/  UISETP.NE.AND UP0, UPT, UR16, UR5, UPT ;  /* 0x000000051000728c */ /* 0x000fe2000bf05270 */
[----:B------:R1:W-:Y:S02]  /*18e0*/  UTMALDG.3D [UR32], [UR26], desc[UR18] ;  /* 0x000012201a0075b4 */ /* 0x0003e40008011000 */
[----:B------:R1:W-:Y:S06]  /*18f0*/  UTMALDG.3D [UR8], [UR20], desc[UR18] ;  /* 0x00001208140075b4 */ /* 0x0003ec0008011000 */
[----:B------:R-:W-:Y:S05]  /*1900*/  BRA.U UP0, `(.L_x_25) ;  /* 0xfffffffd00647547 */ /* 0x000fea000b83ffff */
.L_x_20:
[----:B-1----:R-:W-:Y:S01]  /*1910*/  ULEA UR8, UR6, UR4, 0x3 ;  /* 0x0000000406087291 */ /* 0x002fe2000f8e18ff */
[----:B------:R-:W-:Y:S01]  /*1920*/  SHF.L.U32 R2, R15, 0x1f, RZ ;  /* 0x0000001f0f027819 */ /* 0x000fe200000006ff */
[----:B------:R-:W-:Y:S01]  /*1930*/  @!P1 SYNCS.ARRIVE.TRANS64.A1T0 RZ, [UR4+0x48], RZ ;  /* 0x000048ffffff99a7 */ /* 0x000fe20008100004 */
[----:B------:R-:W-:-:S06]  /*1940*/  UISETP.GT.AND UP0, UPT, UR15, UR14, UPT ;  /* 0x0000000e0f00728c */ /* 0x000fcc000bf04270 */
[----:B--2---:R1:W2:Y:S03]  /*1950*/  SYNCS.PHASECHK.TRANS64.TRYWAIT P0, [UR8+0x18], R2 ;  /* 0x00001802ff0075a7 */ /* 0x0042a60008001108 */
[----:B------:R-:W-:Y:S05]  /*1960*/  BRA.U !UP0, `(.L_x_26) ;  /* 0x0000000108a87547 */ /* 0x000fea000b800000 */
[----:B------:R-:W-:Y:S01]  /*1970*/  UIADD3 UR21, UPT, UPT, UR7, UR24, URZ ;  /* 0x0000001807157290 */ /* 0x000fe2000fffe0ff */
[----:B------:R-:W-:-:S11]  /*1980*/  UMOV UR25, UR6 ;  /* 0x0000000600197c82 */ /* 0x000fd60008000000 */
.L_x_31:
[----:B-1----:R-:W-:Y:S01]  /*1990*/  ULEA UR17, UR25, UR4, 0x3 ;  /* 0x0000000419117291 */ /* 0x002fe2000f8e18ff */
[----:B--2---:R-:W-:Y:S01]  /*19a0*/  @!P5 MOV R3, 0x1000 ;  /* 0x000010000003d802 */ /* 0x004fe20000000f00 */
[----:B--2---:R-:W-:Y:S10]  /*19b0*/  @P0 BRA `(.L_x_27) ;  /* 0x00000000000c0947 */ /* 0x004ff40003800000 */
[----:B------:R-:W-:-:S04]  /*19c0*/  SHF.L.U32 R5, R15, 0x1f, RZ ;  /* 0x0000001f0f057819 */ /* 0x000fc800000006ff */
[----:B------:R-:W2:Y:S02]  /*19d0*/  SYNCS.PHASECHK.TRANS64.TRYWAIT P0, [UR17+0x18], R5 ;  /* 0x00001805ff0075a7 */ /* 0x000ea40008001111 */
[----:B--2---:R-:W-:Y:S05]  /*19e0*/  @!P0 BRA `(.L_x_28) ;  /* 0x0000004400a48947 */ /* 0x004fea0003800000 */
.L_x_27:
[----:B------:R2:W-:Y:S01]  /*19f0*/  @!P5 SYNCS.ARRIVE.TRANS64 RZ, [UR17], R3 ;  /* 0x00000003ffffd9a7 */ /* 0x0005e20008000011 */
[----:B------:R-:W-:Y:S04]  /*1a00*/  BSSY.RECONVERGENT B0, `(.L_x_29) ;  /* 0x0000003000007945 */ /* 0x000fe80003800200 */
[----:B------:R-:W-:Y:S05]  /*1a10*/  @P4 BRA `(.L_x_30) ;  /* 0x0000000000044947 */ /* 0x000fea0003800000 */
[----:B------:R-:W-:Y:S05]  /*1a20*/  BPT.TRAP 0x1 ;  /* 0x000000040000795c */ /* 0x000fea0000300000 */
.L_x_30:
[----:B------:R-:W-:Y:S05]  /*1a30*/  BSYNC.RECONVERGENT B0 ;  /* 0x0000000000007941 */ /* 0x000fea0003800200 */
.L_x_29:
        /* <DEDUP_REMOVED lines=20> */
[----:B------:R-:W-:Y:S01]  /*1b80*/  UIADD3 UR8, UPT, UPT, UR8, 0x3c00, URZ ;  /* 0x00003c0008087890 */ /* 0x000fe2000fffe0ff */
[----:B------:R-:W-:Y:S01]  /*1b90*/  UMOV UR9, UR17 ;  /* 0x0000001100097c82 */ /* 0x000fe20008000000 */
[----:B------:R-:W-:Y:S01]  /*1ba0*/  UMOV UR10, UR18 ;  /* 0x00000012000a7c82 */ /* 0x000fe20008000000 */
[----:B------:R-:W-:Y:S01]  /*1bb0*/  UIADD3 UR24, UPT, UPT, UR24, 0x1, URZ ;  /* 0x0000000118187890 */ /* 0x000fe2000fffe0ff */
[----:B------:R-:W-:-:S03]  /*1bc0*/  UMOV UR25, UR6 ;  /* 0x0000000600197c82 */ /* 0x000fc60008000000 */
[----:B------:R1:W-:Y:S01]  /*1bd0*/  UTMALDG.3D [UR16], [UR30], desc[UR26] ;  /* 0x00001a101e0075b4 */ /* 0x0003e20008011000 */
[----:B------:R-:W-:Y:S01]  /*1be0*/  UISETP.NE.AND UP0, UPT, UR24, UR21, UPT ;  /* 0x000000151800728c */ /* 0x000fe2000bf05270 */
[----:B------:R1:W-:Y:S08]  /*1bf0*/  UTMALDG.3D [UR8], [UR28], desc[UR26] ;  /* 0x00001a081c0075b4 */ /* 0x0003f00008011000 */
[----:B------:R-:W-:Y:S05]  /*1c00*/  BRA.U UP0, `(.L_x_31) ;  /* 0xfffffffd00607547 */ /* 0x000fea000b83ffff */
.L_x_26:
[C---:B-1----:R-:W-:Y:S01]  /*1c10*/  LEA R2, R14.reuse, UR4, 0x3 ;  /* 0x000000040e027c11 */ /* 0x042fe2000f8e18ff */
[----:B------:R-:W-:Y:S01]  /*1c20*/  NOP ;  /* 0x0000000000007918 */ /* 0x000fe20000000000 */
[----:B--2---:R-:W-:Y:S02]  /*1c30*/  SHF.L.U32 R3, R13, 0x1f, RZ ;  /* 0x0000001f0d037819 */ /* 0x004fe400000006ff */
[----:B------:R-:W-:Y:S02]  /*1c40*/  LEA R4, R14, UR4, 0x4 ;  /* 0x000000040e047c11 */ /* 0x000fe4000f8e20ff */
[----:B------:R-:W1:Y:S02]  /*1c50*/  SYNCS.PHASECHK.TRANS64.TRYWAIT P0, [R2+URZ+0x50], R3 ;  /* 0x00005003020075a7 */ /* 0x000e6400080011ff */
[----:B-1----:R-:W-:Y:S05]  /*1c60*/  @!P0 BRA `(.L_x_32) ;  /* 0x00000044001c8947 */ /* 0x002fea0003800000 */
.L_x_97:
[----:B------:R-:W2:Y:S01]  /*1c70*/  LDS.128 R4, [R4+0xe0] ;  /* 0x0000e00004047984 */ /* 0x000ea20000000c00 */
[----:B---3--:R-:W-:Y:S01]  /*1c80*/  ISETP.GE.AND P0, PT, R40, 0x1, PT ;  /* 0x000000012800780c */ /* 0x008fe20003f06270 */
[----:B-1----:R-:W-:Y:S01]  /*1c90*/  VIADD R2, R2, 0x60 ;  /* 0x0000006002027836 */ /* 0x002fe20000000000 */
[----:B------:R-:W-:Y:S01]  /*1ca0*/  @!PT LDS RZ, [RZ] ;  /* 0x00000000fffff984 */ /* 0x000fe20000000800 */
[----:B------:R-:W-:Y:S01]  /*1cb0*/  @!PT LDS RZ, [RZ] ;  /* 0x00000000fffff984 */ /* 0x000fe20000000800 */
[----:B------:R-:W-:Y:S01]  /*1cc0*/  @!PT LDS RZ, [RZ] ;  /* 0x00000000fffff984 */ /* 0x000fe20000000800 */
[----:B------:R-:W-:Y:S01]  /*1cd0*/  @!PT LDS RZ, [RZ] ;  /* 0x00000000fffff984 */ /* 0x000fe20000000800 */
[----:B------:R1:W-:Y:S06]  /*1ce0*/  MEMBAR.ALL.CTA ;  /* 0x0000000000007992 */ /* 0x0003ec0000008000 */
[----:B-1----:R-:W1:Y:S01]  /*1cf0*/  FENCE.VIEW.ASYNC.S ;  /* 0x00000000000073c6 */ /* 0x002e620000000000 */
[----:B------:R-:W-:-:S04]  /*1d00*/  PRMT R2, RZ, 0x654, R2 ;  /* 0x00000654ff027816 */ /* 0x000fc80000000002 */
[----:B-1----:R1:W-:Y:S01]  /*1d10*/  SYNCS.ARRIVE.TRANS64.RED.A1T0 RZ, [R2+URZ], RZ ;  /* 0x000000ff02ff79a7 */ /* 0x0023e200081004ff */
[----:B--2---:R-:W-:-:S13]  /*1d20*/  LOP3.LUT P2, RZ, R6, 0x1, RZ, 0xc0, !PT ;  /* 0x0000000106ff7812 */ /* 0x004fda000784c0ff */
[----:B------:R-:W-:Y:S01]  /*1d30*/  @P2 SHF.R.U32.HI R3, RZ, 0x10, R5 ;  /* 0x00000010ff032819 */ /* 0x000fe20000011605 */
[----:B------:R-:W-:Y:S01]  /*1d40*/  VOTEU.ANY UP0, P2 ;  /* 0x0000000000ff7886 */ /* 0x000fe20001000100 */
[----:B------:R-:W-:Y:S02]  /*1d50*/  @P2 MOV R11, R4 ;  /* 0x00000004000b2202 */ /* 0x000fe40000000f00 */
[----:B------:R-:W-:Y:S02]  /*1d60*/  @P2 R2UR.BROADCAST UR8, R3 ;  /* 0x00000000030822ca */ /* 0x000fe400008e0000 */
[----:B------:R-:W-:-:S11]  /*1d70*/  @P2 LOP3.LUT R8, R5, 0xffff, RZ, 0xc0, !PT ;  /* 0x0000ffff05082812 */ /* 0x000fd600078ec0ff */
[----:B------:R-:W-:Y:S01]  /*1d80*/  @UP0 UMOV UR36, UR8 ;  /* 0x0000000800240c82 */ /* 0x000fe20008000000 */
[----:B-1----:R-:W-:Y:S05]  /*1d90*/  @!P0 BRA `(.L_x_33) ;  /* 0x0000000000b88947 */ /* 0x002fea0003800000 */
[----:B------:R-:W4:Y:S01]  /*1da0*/  LDC.64 R4, c[0x0][0xb18] ;  /* 0x0002c600ff047b82 */ /* 0x000f220000000a00 */
[----:B------:R-:W-:-:S07]  /*1db0*/  ISETP.NE.AND P3, PT, R40, 0x1, PT ;  /* 0x000000012800780c */ /* 0x000fce0003f65270 */
[----:B------:R-:W1:Y:S08]  /*1dc0*/  LDC.64 R6, c[0x0][0xb10] ;  /* 0x0002c400ff067b82 */ /* 0x000e700000000a00 */
[----:B------:R-:W2:Y:S08]  /*1dd0*/  LDC R16, c[0x0][0xb20] ;  /* 0x0002c800ff107b82 */ /* 0x000eb00000000800 */
[----:B------:R-:W3:Y:S01]  /*1de0*/  LDC R18, c[0x0][0xb0c] ;  /* 0x0002c300ff127b82 */ /* 0x000ee20000000800 */
[----:B----4-:R-:W-:Y:S01]  /*1df0*/  IMAD.HI.U32 R17, R0, R5, RZ ;  /* 0x0000000500117227 */ /* 0x010fe200078e00ff */
[----:B------:R-:W-:-:S03]  /*1e00*/  ISETP.NE.AND P0, PT, R4, 0x1, PT ;  /* 0x000000010400780c */ /* 0x000fc60003f05270 */
[----:B------:R-:W-:-:S03]  /*1e10*/  IMAD.HI.U32 R5, R8, R5, RZ ;  /* 0x0000000508057227 */ /* 0x000fc600078e00ff */
[----:B------:R-:W4:Y:S01]  /*1e20*/  LDC.64 R2, c[0x0][0xb28] ;  /* 0x0002ca00ff027b82 */ /* 0x000f220000000a00 */
[----:B-1----:R-:W-:-:S04]  /*1e30*/  IMAD.HI.U32 R20, R9, R6, RZ ;  /* 0x0000000609147227 */ /* 0x002fc800078e00ff */
[----:B------:R-:W-:Y:S01]  /*1e40*/  IMAD.HI.U32 R22, R11, R6, RZ ;  /* 0x000000060b167227 */ /* 0x000fe200078e00ff */
[----:B------:R-:W-:Y:S02]  /*1e50*/  SHF.R.U32.HI R20, RZ, R7, R20 ;  /* 0x00000007ff147219 */ /* 0x000fe40000011614 */
[-C--:B--2---:R-:W-:Y:S02]  /*1e60*/  SHF.R.U32.HI R17, RZ, R16.reuse, R17 ;  /* 0x00000010ff117219 */ /* 0x084fe40000011611 */
[----:B------:R-:W-:Y:S02]  /*1e70*/  SHF.R.U32.HI R5, RZ, R16, R5 ;  /* 0x00000010ff057219 */ /* 0x000fe40000011605 */
[----:B------:R-:W-:Y:S02]  /*1e80*/  SEL R17, R0, R17, !P0 ;  /* 0x0000001100117207 */ /* 0x000fe40004000000 */
[----:B------:R-:W-:Y:S02]  /*1e90*/  SHF.R.U32.HI R22, RZ, R7, R22 ;  /* 0x00000007ff167219 */ /* 0x000fe40000011616 */
[----:B---3--:R-:W-:-:S02]  /*1ea0*/  ISETP.NE.AND P1, PT, R18, 0x1, PT ;  /* 0x000000011200780c */ /* 0x008fc40003f25270 */
[----:B------:R-:W-:Y:S02]  /*1eb0*/  SEL R5, R8, R5, !P0 ;  /* 0x0000000508057207 */ /* 0x000fe40004000000 */
[----:B------:R-:W-:Y:S02]  /*1ec0*/  SEL R19, R9, R20, !P1 ;  /* 0x0000001409137207 */ /* 0x000fe40004800000 */
[----:B------:R-:W-:Y:S01]  /*1ed0*/  SEL R7, R11, R22, !P1 ;  /* 0x000000160b077207 */ /* 0x000fe20004800000 */
[----:B----4-:R-:W-:-:S04]  /*1ee0*/  IMAD.HI.U32 R20, R17, R2, RZ ;  /* 0x0000000211147227 */ /* 0x010fc800078e00ff */
[----:B------:R-:W-:Y:S01]  /*1ef0*/  IMAD.HI.U32 R6, R19, R2, RZ ;  /* 0x0000000213067227 */ /* 0x000fe200078e00ff */
[----:B------:R-:W-:-:S04]  /*1f00*/  @P3 SHF.R.U32.HI R17, RZ, R3, R20 ;  /* 0x00000003ff113219 */ /* 0x000fc80000011614 */
[----:B------:R-:W-:Y:S01]  /*1f10*/  @P3 SHF.R.U32.HI R19, RZ, R3, R6 ;  /* 0x00000003ff133219 */ /* 0x000fe20000011606 */
[----:B------:R-:W-:-:S04]  /*1f20*/  IMAD R17, R40, R17, RZ ;  /* 0x0000001128117224 */ /* 0x000fc800078e02ff */
[----:B------:R-:W-:Y:S01]  /*1f30*/  IMAD R6, R40, R19, RZ ;  /* 0x0000001328067224 */ /* 0x000fe200078e02ff */
[C---:B------:R-:W-:Y:S02]  /*1f40*/  ISETP.GE.AND P0, PT, R5.reuse, R17, PT ;  /* 0x000000110500720c */ /* 0x040fe40003f06270 */
[----:B------:R-:W-:Y:S02]  /*1f50*/  IADD3 R17, PT, PT, -R5, RZ, RZ ;  /* 0x000000ff05117210 */ /* 0x000fe40007ffe1ff */
[----:B------:R-:W-:Y:S01]  /*1f60*/  ISETP.GE.OR P0, PT, R7, R6, P0 ;  /* 0x000000060700720c */ /* 0x000fe20000706670 */
[----:B------:R-:W-:-:S04]  /*1f70*/  IMAD.HI.U32 R6, R5, R2, RZ ;  /* 0x0000000205067227 */ /* 0x000fc800078e00ff */
[----:B------:R-:W-:Y:S01]  /*1f80*/  IMAD R8, R4, R17, R8 ;  /* 0x0000001104087224 */ /* 0x000fe200078e0208 */
[----:B------:R-:W-:-:S04]  /*1f90*/  SHF.R.U32.HI R6, RZ, R3, R6 ;  /* 0x00000003ff067219 */ /* 0x000fc80000011606 */
[----:B------:R-:W-:-:S03]  /*1fa0*/  SEL R6, R5, R6, !P3 ;  /* 0x0000000605067207 */ /* 0x000fc60005800000 */
[----:B------:R-:W-:-:S04]  /*1fb0*/  @!P0 IMAD.HI.U32 R16, R7, R2, RZ ;  /* 0x0000000207108227 */ /* 0x000fc800078e00ff */
[----:B------:R-:W-:Y:S01]  /*1fc0*/  IMAD.MOV R2, RZ, RZ, -R6 ;  /* 0x000000ffff027224 */ /* 0x000fe200078e0a06 */
[----:B------:R-:W-:-:S03]  /*1fd0*/  @!P0 SHF.R.U32.HI R16, RZ, R3, R16 ;  /* 0x00000003ff108219 */ /* 0x000fc60000011610 */
[----:B------:R-:W-:Y:S01]  /*1fe0*/  IMAD R2, R40, R2, R5 ;  /* 0x0000000228027224 */ /* 0x000fe200078e0205 */
[----:B------:R-:W-:-:S05]  /*1ff0*/  @!P0 SEL R3, R7, R16, !P3 ;  /* 0x0000001007038207 */ /* 0x000fca0005800000 */
[--C-:B------:R-:W-:Y:S02]  /*2000*/  @!P0 IMAD.IADD R6, R6, 0x1, -R3.reuse ;  /* 0x0000000106068824 */ /* 0x100fe400078e0a03 */
[----:B------:R-:W-:Y:S01]  /*2010*/  @!P0 IMAD R3, R2, R19, R3 ;  /* 0x0000001302038224 */ /* 0x000fe200078e0203 */
[----:B------:R-:W-:Y:S01]  /*2020*/  IADD3 R2, PT, PT, -R7, RZ, RZ ;  /* 0x000000ff07027210 */ /* 0x000fe20007ffe1ff */
[----:B------:R-:W-:Y:S02]  /*2030*/  @!P0 IMAD R5, R40, R6, R7 ;  /* 0x0000000628058224 */ /* 0x000fe400078e0207 */
[----:B------:R-:W-:Y:S02]  /*2040*/  @!P0 IMAD.MOV.U32 R7, RZ, RZ, R3 ;  /* 0x000000ffff078224 */ /* 0x000fe400078e0003 */
[----:B------:R-:W-:Y:S02]  /*2050*/  IMAD R2, R18, R2, R11 ;  /* 0x0000000212027224 */ /* 0x000fe400078e020b */
[----:B------:R-:W-:-:S02]  /*2060*/  IMAD R8, R5, R4, R8 ;  /* 0x0000000405087224 */ /* 0x000fc400078e0208 */
[----:B------:R-:W-:Y:S02]  /*2070*/  IMAD R11, R7, R18, R2 ;  /* 0x00000012070b7224 */ /* 0x000fe400078e0202 */
.L_x_33:
[----:B------:R-:W1:Y:S02]  /*2080*/  LDCU UR8, c[0x0][0xb30] ;  /* 0x00016600ff0877ac */ /* 0x000e640008000800 */
[----:B-1----:R-:W-:-:S09]  /*2090*/  UISETP.NE.AND UP0, UPT, UR8, 0x1, UPT ;  /* 0x000000010800788c */ /* 0x002fd2000bf05270 */
[----:B------:R-:W-:Y:S05]  /*20a0*/  BRA.U UP0, `(.L_x_34) ;  /* 0x0000000100407547 */ /* 0x000fea000b800000 */
[----:B------:R-:W1:Y:S08]  /*20b0*/  LDC.64 R4, c[0x0][0xb10] ;  /* 0x0002c400ff047b82 */ /* 0x000e700000000a00 */
[----:B------:R-:W2:Y:S08]  /*20c0*/  LDC.64 R2, c[0x0][0xb18] ;  /* 0x0002c600ff027b82 */ /* 0x000eb00000000a00 */
[----:B------:R-:W3:Y:S08]  /*20d0*/  LDC R6, c[0x0][0xb20] ;  /* 0x0002c800ff067b82 */ /* 0x000ef00000000800 */
[----:B------:R-:W4:Y:S01]  /*20e0*/  LDC R16, c[0x0][0xb0c] ;  /* 0x0002c300ff107b82 */ /* 0x000f220000000800 */
[----:B-1----:R-:W-:-:S05]  /*20f0*/  IMAD.HI.U32 R4, R11, R4, RZ ;  /* 0x000000040b047227 */ /* 0x002fca00078e00ff */
[----:B------:R-:W-:Y:S01]  /*2100*/  SHF.R.U32.HI R4, RZ, R5, R4 ;  /* 0x00000005ff047219 */ /* 0x000fe20000011604 */
[----:B--2---:R-:W-:Y:S01]  /*2110*/  IMAD.HI.U32 R3, R8, R3, RZ ;  /* 0x0000000308037227 */ /* 0x004fe200078e00ff */
[----:B------:R-:W-:-:S04]  /*2120*/  ISETP.NE.AND P0, PT, R2, 0x1, PT ;  /* 0x000000010200780c */ /* 0x000fc80003f05270 */
[----:B---3--:R-:W-:-:S04]  /*2130*/  SHF.R.U32.HI R3, RZ, R6, R3 ;  /* 0x00000006ff037219 */ /* 0x008fc80000011603 */
[----:B------:R-:W-:Y:S02]  /*2140*/  SEL R3, R8, R3, !P0 ;  /* 0x0000000308037207 */ /* 0x000fe40004000000 */
[----:B----4-:R-:W-:-:S04]  /*2150*/  ISETP.NE.AND P1, PT, R16, 0x1, PT ;  /* 0x000000011000780c */ /* 0x010fc80003f25270 */
[----:B------:R-:W-:-:S05]  /*2160*/  SEL R4, R11, R4, !P1 ;  /* 0x000000040b047207 */ /* 0x000fca0004800000 */
[----:B------:R-:W-:Y:S02]  /*2170*/  IMAD.IADD R5, R3, 0x1, -R4 ;  /* 0x0000000103057824 */ /* 0x000fe400078e0a04 */
[----:B------:R-:W-:Y:S02]  /*2180*/  IMAD.IADD R3, R4, 0x1, -R3 ;  /* 0x0000000104037824 */ /* 0x000fe400078e0a03 */
[----:B------:R-:W-:Y:S02]  /*2190*/  IMAD R11, R5, R16, R11 ;  /* 0x00000010050b7224 */ /* 0x000fe400078e020b */
[----:B------:R-:W-:-:S07]  /*21a0*/  IMAD R8, R3, R2, R8 ;  /* 0x0000000203087224 */ /* 0x000fce00078e0208 */
.L_x_34:
[----:B------:R-:W-:Y:S01]  /*21b0*/  VIADD R14, R14, 0x1 ;  /* 0x000000010e0e7836 */ /* 0x000fe20000000000 */
[----:B------:R-:W-:Y:S01]  /*21c0*/  PLOP3.LUT P1, PT, PT, PT, PT, 0x80, 0x8 ;  /* 0x000000000008781c */ /* 0x000fe20003f2f070 */
[----:B------:R-:W-:Y:S02]  /*21d0*/  IMAD.IADD R99, R11, 0x1, R96 ;  /* 0x000000010b637824 */ /* 0x000fe400078e0260 */
[----:B------:R-:W-:Y:S01]  /*21e0*/  IMAD.IADD R97, R8, 0x1, R81 ;  /* 0x0000000108617824 */ /* 0x000fe200078e0251 */
[----:B------:R-:W-:-:S04]  /*21f0*/  ISETP.NE.AND P0, PT, R14, 0x2, PT ;  /* 0x000000020e00780c */ /* 0x000fc80003f05270 */
[----:B------:R-:W-:Y:S02]  /*2200*/  SEL R2, RZ, 0x1, P0 ;  /* 0x00000001ff027807 */ /* 0x000fe40000000000 */
[----:B------:R-:W-:Y:S02]  /*2210*/  SEL R14, R14, RZ, P0 ;  /* 0x000000ff0e0e7207 */ /* 0x000fe40000000000 */
[----:B------:R-:W-:Y:S01]  /*2220*/  LOP3.LUT R13, R13, R2, RZ, 0x3c, !PT ;  /* 0x000000020d0d7212 */ /* 0x000fe200078e3cff */
[----:B------:R-:W-:Y:S06]  /*2230*/  @P2 BRA `(.L_x_35) ;  /* 0xfffffff000a02947 */ /* 0x000fec000383ffff */
[----:B------:R-:W-:Y:S01]  /*2240*/  UIADD3 UR4, UPT, UPT, UR4, 0x18, URZ ;  /* 0x0000001804047890 */ /* 0x000fe2000fffe0ff */
[----:B------:R-:W-:-:S03]  /*2250*/  SHF.L.U32 R3, R15, 0x1f, RZ ;  /* 0x0000001f0f037819 */ /* 0x000fc600000006ff */
[----:B------:R-:W-:-:S09]  /*2260*/  ULEA UR5, UR6, UR4, 0x3 ;  /* 0x0000000406057291 */ /* 0x000fd2000f8e18ff */
[----:B------:R-:W1:Y:S02]  /*2270*/  SYNCS.PHASECHK.TRANS64.TRYWAIT P0, [UR5], R3 ;  /* 0x00000003ff0075a7 */ /* 0x000e640008001105 */
[----:B-1----:R-:W-:Y:S05]  /*2280*/  @!P0 BRA `(.L_x_36) ;  /* 0x0000003c00a88947 */ /* 0x002fea0003800000 */
.L_x_99:
[----:B------:R-:W-:-:S04]  /*2290*/  UIADD3 UR6, UPT, UPT, UR6, 0x1, URZ ;  /* 0x0000000106067890 */ /* 0x000fc8000fffe0ff */
[----:B------:R-:W-:-:S04]  /*22a0*/  UISETP.NE.AND UP0, UPT, UR6, 0x3, UPT ;  /* 0x000000030600788c */ /* 0x000fc8000bf05270 */
[----:B------:R-:W-:Y:S02]  /*22b0*/  USEL UR7, URZ, 0x1, UP0 ;  /* 0x00000001ff077887 */ /* 0x000fe40008000000 */
[----:B------:R-:W-:-:S04]  /*22c0*/  USEL UR6, UR6, URZ, UP0 ;  /* 0x000000ff06067287 */ /* 0x000fc80008000000 */
[----:B------:R-:W-:Y:S01]  /*22d0*/  ULEA UR5, UR6, UR4, 0x3 ;  /* 0x0000000406057291 */ /* 0x000fe2000f8e18ff */
[----:B------:R-:W-:-:S04]  /*22e0*/  LOP3.LUT R15, R15, UR7, RZ, 0x3c, !PT ;  /* 0x000000070f0f7c12 */ /* 0x000fc8000f8e3cff */
[----:B-1----:R-:W-:-:S04]  /*22f0*/  SHF.L.U32 R3, R15, 0x1f, RZ ;  /* 0x0000001f0f037819 */ /* 0x002fc800000006ff */
[----:B------:R-:W1:Y:S02]  /*2300*/  SYNCS.PHASECHK.TRANS64.TRYWAIT P0, [UR5], R3 ;  /* 0x00000003ff0075a7 */ /* 0x000e640008001105 */
[----:B-1----:R-:W-:Y:S05]  /*2310*/  @!P0 BRA `(.L_x_37) ;  /* 0x0000003c009c8947 */ /* 0x002fea0003800000 */
.L_x_101:
[----:B------:R-:W-:-:S04]  /*2320*/  UIADD3 UR6, UPT, UPT, UR6, 0x1, URZ ;  /* 0x0000000106067890 */ /* 0x000fc8000fffe0ff */
[----:B------:R-:W-:-:S04]  /*2330*/  UISETP.NE.AND UP0, UPT, UR6, 0x3, UPT ;  /* 0x000000030600788c */ /* 0x000fc8000bf05270 */
[----:B------:R-:W-:Y:S02]  /*2340*/  USEL UR5, URZ, 0x1, UP0 ;  /* 0x00000001ff057887 */ /* 0x000fe40008000000 */
[----:B------:R-:W-:-:S04]  /*2350*/  USEL UR6, UR6, URZ, UP0 ;  /* 0x000000ff06067287 */ /* 0x000fc80008000000 */
[----:B------:R-:W-:Y:S01]  /*2360*/  ULEA UR6, UR6, UR4, 0x3 ;  /* 0x0000000406067291 */ /* 0x000fe2000f8e18ff */
[----:B-1----:R-:W-:-:S04]  /*2370*/  LOP3.LUT R3, R15, UR5, RZ, 0x3c, !PT ;  /* 0x000000050f037c12 */ /* 0x002fc8000f8e3cff */
[----:B------:R-:W-:Y:S01]  /*2380*/  SHF.L.U32 R3, R3, 0x1f, RZ ;  /* 0x0000001f03037819 */ /* 0x000fe200000006ff */
[----:B----4-:R-:W-:-:S07]  /*2390*/  IMAD.U32 R0, RZ, RZ, UR6 ;  /* 0x00000006ff007e24 */ /* 0x010fce000f8e00ff */
.L_x_38:
[----:B-1----:R1:W2:Y:S02]  /*23a0*/  SYNCS.PHASECHK.TRANS64.TRYWAIT P0, [R0+URZ], R3 ;  /* 0x00000003000075a7 */ /* 0x0022a400080011ff */
[----:B--2---:R-:W-:Y:S05]  /*23b0*/  @!P0 NANOSLEEP.SYNCS 0x989680 ;  /* 0x009896800000895d */ /* 0x004fea0003900000 */
[----:B------:R-:W2:Y:S02]  /*23c0*/  @!P0 SYNCS.PHASECHK.TRANS64 P0, [R0+URZ], R3 ;  /* 0x00000003000085a7 */ /* 0x000ea400080010ff */
[----:B--2---:R-:W-:Y:S05]  /*23d0*/  @P0 EXIT ;  /* 0x000000000000094d */ /* 0x004fea0003800000 */
[----:B------:R-:W-:Y:S05]  /*23e0*/  BRA `(.L_x_38) ;  /* 0xfffffffc00ec7947 */ /* 0x000fea000383ffff */
.L_x_17:
[----:B------:R-:W-:-:S04]  /*23f0*/  UISETP.NE.AND UP1, UPT, UR37, URZ, UPT ;  /* 0x000000ff2500728c */ /* 0x000fc8000bf25270 */
[----:B------:R-:W-:-:S09]  /*2400*/  UISETP.NE.OR UP1, UPT, UR8, 0x1, UP1 ;  /* 0x000000010800788c */ /* 0x000fd20008f25670 */
[----:B------:R-:W-:Y:S05]  /*2410*/  BRA.U UP1, `(.L_x_39) ;  /* 0x0000000501487547 */ /* 0x000fea000b800000 */
[----:B------:R-:W-:Y:S01]  /*2420*/  ISETP.NE.AND P2, PT, R2, RZ, PT ;  /* 0x000000ff0200720c */ /* 0x000fe20003f45270 */
[----:B------:R-:W-:Y:S01]  /*2430*/  IMAD.MOV.U32 R12, RZ, RZ, 0x1 ;  /* 0x00000001ff0c7424 */ /* 0x000fe200078e00ff */
[----:B------:R-:W-:Y:S02]  /*2440*/  CS2R R10, SRZ ;  /* 0x00000000000a7805 */ /* 0x000fe4000001ff00 */
[----:B------:R-:W-:Y:S01]  /*2450*/  CS2R R8, SRZ ;  /* 0x0000000000087805 */ /* 0x000fe2000001ff00 */
[----:B------:R-:W-:Y:S01]  /*2460*/  UMOV UR4, 0x400 ;  /* 0x0000040000047882 */ /* 0x000fe20000000000 */
[----:B------:R-:W-:Y:S01]  /*2470*/  UMOV UR6, URZ ;  /* 0x000000ff00067c82 */ /* 0x000fe20008000000 */
[----:B------:R-:W-:-:S12]  /*2480*/  ULEA UR37, UR37, UR4, 0x18 ;  /* 0x0000000425257291 */ /* 0x000fd8000f8ec0ff */
.L_x_43:
[----:B------:R-:W-:Y:S02]  /*2490*/  LEA R0, R8, UR37, 0x3 ;  /* 0x0000002508007c11 */ /* 0x000fe4000f8e18ff */
[----:B------:R-:W-:-:S03]  /*24a0*/  SHF.L.U32 R5, R9, 0x1f, RZ ;  /* 0x0000001f09057819 */ /* 0x000fc600000006ff */
[----:B------:R-:W-:Y:S01]  /*24b0*/  VIADD R4, R0, 0xc0 ;  /* 0x000000c000047836 */ /* 0x000fe20000000000 */
[----:B------:R-:W1:Y:S02]  /*24c0*/  SYNCS.PHASECHK.TRANS64.TRYWAIT P0, [R0+URZ+0xb0], R5 ;  /* 0x0000b005000075a7 */ /* 0x000e6400080011ff */
[----:B-1----:R-:W-:Y:S05]  /*24d0*/  @!P0 BRA `(.L_x_40) ;  /* 0x0000003c00448947 */ /* 0x002fea0003800000 */
.L_x_102:
[----:B------:R-:W-:Y:S01]  /*24e0*/  ULEA UR5, UR6, UR37, 0x3 ;  /* 0x0000002506057291 */ /* 0x000fe2000f8e18ff */
[----:B------:R-:W-:Y:S02]  /*24f0*/  PRMT R4, RZ, 0x654, R4 ;  /* 0x00000654ff047816 */ /* 0x000fe40000000004 */
[----:B-1----:R-:W-:Y:S01]  /*2500*/  SHF.L.U32 R5, R12, 0x1f, RZ ;  /* 0x0000001f0c057819 */ /* 0x002fe200000006ff */
[----:B------:R-:W-:Y:S01]  /*2510*/  UIADD3 UR4, UPT, UPT, UR5, 0x50, URZ ;  /* 0x0000005005047890 */ /* 0x000fe2000fffe0ff */
[----:B------:R1:W-:Y:S05]  /*2520*/  SYNCS.ARRIVE.TRANS64.RED.A1T0 RZ, [R4+URZ], RZ ;  /* 0x000000ff04ff79a7 */ /* 0x0003ea00081004ff */
[----:B------:R-:W-:Y:S01]  /*2530*/  IMAD.U32 R7, RZ, RZ, UR4 ;  /* 0x00000004ff077e24 */ /* 0x000fe2000f8e00ff */
[----:B------:R-:W2:Y:S04]  /*2540*/  SYNCS.PHASECHK.TRANS64.TRYWAIT P0, [UR5+0x60], R5 ;  /* 0x00006005ff0075a7 */ /* 0x000ea80008001105 */
[----:B------:R-:W-:Y:S01]  /*2550*/  PRMT R6, R2, 0x654, R7 ;  /* 0x0000065402067816 */ /* 0x000fe20000000007 */
[----:B-1----:R-:W-:Y:S01]  /*2560*/  @!P2 IMAD.MOV.U32 R4, RZ, RZ, 0x10 ;  /* 0x00000010ff04a424 */ /* 0x002fe200078e00ff */
[----:B--2---:R-:W-:Y:S06]  /*2570*/  @!P0 BRA `(.L_x_41) ;  /* 0x0000003c00308947 */ /* 0x004fec0003800000 */
.L_x_104:
[----:B------:R-:W-:Y:S01]  /*2580*/  ULEA UR4, UR6, UR37, 0x4 ;  /* 0x0000002506047291 */ /* 0x000fe2000f8e20ff */
[----:B------:R-:W-:Y:S01]  /*2590*/  SEL R3, R6, R3, !P2 ;  /* 0x0000000306037207 */ /* 0x000fe20005000000 */
[----:B------:R-:W-:Y:S01]  /*25a0*/  UIADD3 UR5, UPT, UPT, UR5, 0x50, URZ ;  /* 0x0000005005057890 */ /* 0x000fe2000fffe0ff */
[----:B-1----:R-:W-:Y:S01]  /*25b0*/  LEA R0, R11, UR37, 0x3 ;  /* 0x000000250b007c11 */ /* 0x002fe2000f8e18ff */
[----:B------:R-:W-:Y:S01]  /*25c0*/  UIADD3 UR4, UPT, UPT, UR4, 0xe0, URZ ;  /* 0x000000e004047890 */ /* 0x000fe2000fffe0ff */
[----:B------:R-:W-:Y:S01]  /*25d0*/  SHF.L.U32 R5, R10, 0x1f, RZ ;  /* 0x0000001f0a057819 */ /* 0x000fe200000006ff */
[----:B------:R1:W-:Y:S01]  /*25e0*/  @!P2 SYNCS.ARRIVE.TRANS64.RED RZ, [R3+URZ], R4 ;  /* 0x0000000403ffa9a7 */ /* 0x0003e200080004ff */
[----:B------:R-:W-:Y:S01]  /*25f0*/  UIADD3 UR6, UPT, UPT, UR6, 0x1, URZ ;  /* 0x0000000106067890 */ /* 0x000fe2000fffe0ff */
[----:B------:R-:W-:-:S03]  /*2600*/  VIADD R8, R8, 0x1 ;  /* 0x0000000108087836 */ /* 0x000fc60000000000 */
[----:B------:R-:W-:Y:S02]  /*2610*/  UISETP.NE.AND UP0, UPT, UR6, 0x2, UPT ;  /* 0x000000020600788c */ /* 0x000fe4000bf05270 */
[----:B------:R-:W-:Y:S06]  /*2620*/  UGETNEXTWORKID.BROADCAST [UR4], [UR5] ;  /* 0x00000000040073ca */ /* 0x000fec0008000100 */
[----:B------:R-:W-:Y:S01]  /*2630*/  USEL UR4, URZ, 0x1, UP0 ;  /* 0x00000001ff047887 */ /* 0x000fe20008000000 */
[----:B------:R-:W-:Y:S01]  /*2640*/  ISETP.NE.AND P0, PT, R8, 0x2, PT ;  /* 0x000000020800780c */ /* 0x000fe20003f05270 */
[----:B------:R-:W-:Y:S01]  /*2650*/  USEL UR6, UR6, URZ, UP0 ;  /* 0x000000ff06067287 */ /* 0x000fe20008000000 */
[----:B------:R-:W2:Y:S03]  /*2660*/  SYNCS.PHASECHK.TRANS64.TRYWAIT P1, [R0+URZ+0x50], R5 ;  /* 0x00005005000075a7 */ /* 0x000ea600080211ff */
[----:B------:R-:W-:Y:S01]  /*2670*/  LOP3.LUT R12, R12, UR4, RZ, 0x3c, !PT ;  /* 0x000000040c0c7c12 */ /* 0x000fe2000f8e3cff */
[----:B-12---:R-:W-:Y:S07]  /*2680*/  @!P1 BRA `(.L_x_42) ;  /* 0x0000003c00049947 */ /* 0x006fee0003800000 */
.L_x_105:
[C---:B------:R-:W-:Y:S01]  /*2690*/  LEA R4, R11.reuse, UR37, 0x4 ;  /* 0x000000250b047c11 */ /* 0x040fe2000f8e20ff */
[----:B-1----:R-:W-:Y:S01]  /*26a0*/  VIADD R0, R0, 0x60 ;  /* 0x0000006000007836 */ /* 0x002fe20000000000 */
[----:B------:R-:W-:Y:S01]  /*26b0*/  SEL R8, R8, RZ, P0 ;  /* 0x000000ff08087207 */ /* 0x000fe20000000000 */
[----:B------:R-:W-:-:S03]  /*26c0*/  VIADD R11, R11, 0x1 ;  /* 0x000000010b0b7836 */ /* 0x000fc60000000000 */
[----:B------:R-:W1:Y:S01]  /*26d0*/  LDS.128 R4, [R4+0xe0] ;  /* 0x0000e00004047984 */ /* 0x000e620000000c00 */
[----:B------:R-:W-:Y:S02]  /*26e0*/  PRMT R0, RZ, 0x654, R0 ;  /* 0x00000654ff007816 */ /* 0x000fe40000000000 */
[C---:B------:R-:W-:Y:S01]  /*26f0*/  ISETP.NE.AND P1, PT, R11.reuse, 0x2, PT ;  /* 0x000000020b00780c */ /* 0x040fe20003f25270 */
[----:B------:R-:W-:Y:S01]  /*2700*/  @!PT LDS RZ, [RZ] ;  /* 0x00000000fffff984 */ /* 0x000fe20000000800 */
[----:B------:R-:W-:Y:S01]  /*2710*/  @!PT LDS RZ, [RZ] ;  /* 0x00000000fffff984 */ /* 0x000fe20000000800 */
[----:B------:R-:W-:Y:S01]  /*2720*/  @!PT LDS RZ, [RZ] ;  /* 0x00000000fffff984 */ /* 0x000fe20000000800 */
[----:B------:R-:W-:Y:S01]  /*2730*/  @!PT LDS RZ, [RZ] ;  /* 0x00000000fffff984 */ /* 0x000fe20000000800 */
[----:B------:R2:W-:Y:S06]  /*2740*/  MEMBAR.ALL.CTA ;  /* 0x0000000000007992 */ /* 0x0005ec0000008000 */
[----:B--2---:R-:W2:Y:S01]  /*2750*/  FENCE.VIEW.ASYNC.S ;  /* 0x00000000000073c6 */ /* 0x004ea20000000000 */
[----:B------:R-:W-:Y:S01]  /*2760*/  SEL R11, R11, RZ, P1 ;  /* 0x000000ff0b0b7207 */ /* 0x000fe20000800000 */
[----:B--2---:R2:W-:Y:S01]  /*2770*/  SYNCS.ARRIVE.TRANS64.RED.A1T0 RZ, [R0+URZ], RZ ;  /* 0x000000ff00ff79a7 */ /* 0x0045e200081004ff */
[----:B-1----:R-:W-:-:S02]  /*2780*/  LOP3.LUT P3, RZ, R6, 0x1, RZ, 0xc0, !PT ;  /* 0x0000000106ff7812 */ /* 0x002fc4000786c0ff */
[----:B------:R-:W-:-:S04]  /*2790*/  SEL R5, RZ, 0x1, P1 ;  /* 0x00000001ff057807 */ /* 0x000fc80000800000 */
[----:B------:R-:W-:Y:S02]  /*27a0*/  LOP3.LUT R10, R10, R5, RZ, 0x3c, !PT ;  /* 0x000000050a0a7212 */ /* 0x000fe400078e3cff */
[----:B--2---:R-:W-:-:S04]  /*27b0*/  SEL R0, RZ, 0x1, P0 ;  /* 0x00000001ff007807 */ /* 0x004fc80000000000 */
[----:B------:R-:W-:Y:S01]  /*27c0*/  LOP3.LUT R9, R9, R0, RZ, 0x3c, !PT ;  /* 0x0000000009097212 */ /* 0x000fe200078e3cff */
[----:B------:R-:W-:Y:S06]  /*27d0*/  @P3 BRA `(.L_x_43) ;  /* 0xfffffffc002c3947 */ /* 0x000fec000383ffff */
[----:B------:R-:W-:Y:S01]  /*27e0*/  ULEA UR5, UR6, UR37, 0x3 ;  /* 0x0000002506057291 */ /* 0x000fe2000f8e18ff */
[----:B------:R-:W-:-:S08]  /*27f0*/  SHF.L.U32 R3, R12, 0x1f, RZ ;  /* 0x0000001f0c037819 */ /* 0x000fd000000006ff */
[----:B------:R-:W1:Y:S02]  /*2800*/  SYNCS.PHASECHK.TRANS64 P0, [UR5+0x60], R3 ;  /* 0x00006003ff0075a7 */ /* 0x000e640008001005 */
[----:B-1----:R-:W-:Y:S05]  /*2810*/  @P0 BRA `(.L_x_44) ;  /* 0x0000000000080947 */ /* 0x002fea0003800000 */
[----:B------:R-:W1:Y:S02]  /*2820*/  SYNCS.PHASECHK.TRANS64.TRYWAIT P0, [UR5+0x60], R3 ;  /* 0x00006003ff0075a7 */ /* 0x000e640008001105 */
[----:B-1----:R-:W-:Y:S05]  /*2830*/  @!P0 BRA `(.L_x_45) ;  /* 0x0000003800ac8947 */ /* 0x002fea0003800000 */
.L_x_44:
[----:B------:R-:W-:-:S04]  /*2840*/  UIADD3 UR4, UPT, UPT, UR6, 0x1, URZ ;  /* 0x0000000106047890 */ /* 0x000fc8000fffe0ff */
[----:B------:R-:W-:-:S04]  /*2850*/  UISETP.NE.AND UP0, UPT, UR4, 0x2, UPT ;  /* 0x000000020400788c */ /* 0x000fc8000bf05270 */
[----:B------:R-:W-:Y:S02]  /*2860*/  USEL UR7, URZ, 0x1, UP0 ;  /* 0x00000001ff077887 */ /* 0x000fe40008000000 */
[----:B------:R-:W-:-:S04]  /*2870*/  USEL UR4, UR4, URZ, UP0 ;  /* 0x000000ff04047287 */ /* 0x000fc80008000000 */
[----:B------:R-:W-:Y:S01]  /*2880*/  ULEA UR4, UR4, UR37, 0x3 ;  /* 0x0000002504047291 */ /* 0x000fe2000f8e18ff */
[----:B-1----:R-:W-:-:S04]  /*2890*/  LOP3.LUT R3, R12, UR7, RZ, 0x3c, !PT ;  /* 0x000000070c037c12 */ /* 0x002fc8000f8e3cff */
[----:B------:R-:W-:-:S04]  /*28a0*/  SHF.L.U32 R0, R3, 0x1f, RZ ;  /* 0x0000001f03007819 */ /* 0x000fc800000006ff */
[----:B------:R-:W1:Y:S02]  /*28b0*/  SYNCS.PHASECHK.TRANS64 P0, [UR4+0x60], R0 ;  /* 0x00006000ff0075a7 */ /* 0x000e640008001004 */
[----:B-1----:R-:W-:Y:S05]  /*28c0*/  @P0 EXIT ;  /* 0x000000000000094d */ /* 0x002fea0003800000 */
[----:B------:R-:W-:Y:S02]  /*28d0*/  SHF.L.U32 R3, R3, 0x1f, RZ ;  /* 0x0000001f03037819 */ /* 0x000fe400000006ff */
[----:B------:R-:W-:-:S07]  /*28e0*/  MOV R0, UR4 ;  /* 0x0000000400007c02 */ /* 0x000fce0008000f00 */
.L_x_46:
[----:B-1----:R1:W2:Y:S02]  /*28f0*/  SYNCS.PHASECHK.TRANS64.TRYWAIT P0, [R0+URZ+0x60], R3 ;  /* 0x00006003000075a7 */ /* 0x0022a400080011ff */
[----:B--2---:R-:W-:Y:S05]  /*2900*/  @!P0 NANOSLEEP.SYNCS 0x989680 ;  /* 0x009896800000895d */ /* 0x004fea0003900000 */
[----:B------:R-:W2:Y:S02]  /*2910*/  @!P0 SYNCS.PHASECHK.TRANS64 P0, [R0+URZ+0x60], R3 ;  /* 0x00006003000085a7 */ /* 0x000ea400080010ff */
[----:B--2---:R-:W-:Y:S05]  /*2920*/  @P0 EXIT ;  /* 0x000000000000094d */ /* 0x004fea0003800000 */
[----:B------:R-:W-:Y:S05]  /*2930*/  BRA `(.L_x_46) ;  /* 0xfffffffc00ec7947 */ /* 0x000fea000383ffff */
.L_x_39:
[----:B------:R-:W-:-:S09]  /*2940*/  UISETP.NE.AND UP1, UPT, UR8, URZ, UPT ;  /* 0x000000ff0800728c */ /* 0x000fd2000bf25270 */
[----:B------:R-:W-:Y:S05]  /*2950*/  BRA.U UP1, `(.L_x_47) ;  /* 0x0000000d01787547 */ /* 0x000fea000b800000 */
[----:B------:R-:W-:Y:S01]  /*2960*/  UMOV UR4, 0x40 ;  /* 0x0000004000047882 */ /* 0x000fe20000000000 */
[----:B------:R-:W-:Y:S01]  /*2970*/  NOP ;  /* 0x0000000000007918 */ /* 0x000fe20000000000 */
[----:B------:R-:W-:Y:S01]  /*2980*/  ULEA UR4, UR37, UR4, 0x18 ;  /* 0x0000000425047291 */ /* 0x000fe2000f8ec0ff */
[----:B------:R-:W-:Y:S02]  /*2990*/  UMOV UR5, 0x400 ;  /* 0x0000040000057882 */ /* 0x000fe40000000000 */
[----:B------:R-:W-:-:S06]  /*29a0*/  ULEA UR37, UR37, UR5, 0x18 ;  /* 0x0000000525257291 */ /* 0x000fcc000f8ec0ff */
[----:B------:R-:W1:Y:S02]  /*29b0*/  LDS.U8 R0, [UR4+0x1c] ;  /* 0x00001c04ff007984 */ /* 0x000e640008000000 */
[----:B-1----:R-:W-:-:S13]  /*29c0*/  ISETP.NE.AND P0, PT, R0, RZ, PT ;  /* 0x000000ff0000720c */ /* 0x002fda0003f05270 */
[----:B------:R-:W-:Y:S05]  /*29d0*/  @P0 BRA `(.L_x_48) ;  /* 0x0000000000580947 */ /* 0x000fea0003800000 */
[----:B------:R-:W-:-:S13]  /*29e0*/  ELECT P0, URZ, PT ;  /* 0x0000000000ff782f */ /* 0x000fda0003800000 */
[----:B------:R-:W-:Y:S05]  /*29f0*/  @!P0 BRA `(.L_x_49) ;  /* 0x0000000000608947 */ /* 0x000fea0003800000 */
[----:B------:R-:W-:Y:S01]  /*2a00*/  UMOV UR5, 0x10 ;  /* 0x0000001000057882 */ /* 0x000fe20000000000 */
[----:B------:R-:W-:Y:S01]  /*2a10*/  HFMA2 R0, -RZ, RZ, 0, 5.9604644775390625e-08 ;  /* 0x00000001ff007431 */ /* 0x000fe200000001ff */
[----:B------:R-:W-:-:S03]  /*2a20*/  MOV R2, 0xffff ;  /* 0x0000ffff00027802 */ /* 0x000fc60000000f00 */
[----:B------:R-:W-:Y:S04]  /*2a30*/  DEPBAR.LE SB1, 0x36 ;  /* 0x00009d800000791a */ /* 0x000fe80000000000 */
[----:B------:R-:W1:Y:S02]  /*2a40*/  UTCATOMSWS.FIND_AND_SET.ALIGN UP0, UR5, UR5 ;  /* 0x00000005000575e3 */ /* 0x000e640008000800 */
[----:B-1----:R-:W-:Y:S01]  /*2a50*/  MOV R3, UR5 ;  /* 0x0000000500037c02 */ /* 0x002fe20008000f00 */
[----:B------:R-:W-:Y:S06]  /*2a60*/  BRA.U UP0, `(.L_x_50) ;  /* 0x0000000100187547 */ /* 0x000fec000b800000 */
.L_x_51:
[----:B------:R-:W-:Y:S05]  /*2a70*/  NANOSLEEP 0x64 ;  /* 0x000000640000795d */ /* 0x000fea0003800000 */
[----:B------:R-:W-:-:S05]  /*2a80*/  UMOV UR5, 0x10 ;  /* 0x0000001000057882 */ /* 0x000fca0000000000 */
[----:B------:R-:W-:Y:S04]  /*2a90*/  DEPBAR.LE SB1, 0x36 ;  /* 0x00009d800000791a */ /* 0x000fe80000000000 */
[----:B------:R-:W1:Y:S02]  /*2aa0*/  UTCATOMSWS.FIND_AND_SET.ALIGN UP0, UR5, UR5 ;  /* 0x00000005000575e3 */ /* 0x000e640008000800 */
[----:B-1----:R-:W-:Y:S01]  /*2ab0*/  MOV R3, UR5 ;  /* 0x0000000500037c02 */ /* 0x002fe20008000f00 */
[----:B------:R-:W-:Y:S05]  /*2ac0*/  BRA.U !UP0, `(.L_x_51) ;  /* 0xfffffffd08e87547 */ /* 0x000fea000b83ffff */
.L_x_50:
[-C--:B------:R-:W-:Y:S02]  /*2ad0*/  SHF.L.U32 R2, R2, R3.reuse, RZ ;  /* 0x0000000302027219 */ /* 0x080fe400000006ff */
[----:B------:R-:W-:Y:S01]  /*2ae0*/  SHF.L.U32 R0, R0, R3, RZ ;  /* 0x0000000300007219 */ /* 0x000fe200000006ff */
[----:B------:R-:W-:Y:S02]  /*2af0*/  IMAD.SHL.U32 R3, R3, 0x20, RZ ;  /* 0x0000002003037824 */ /* 0x000fe400078e00ff */
[----:B------:R1:W-:Y:S04]  /*2b00*/  ATOMS.OR RZ, [UR4+0x14], R2 ;  /* 0x00001402ffff798c */ /* 0x0003e8000b000004 */
[----:B------:R1:W-:Y:S04]  /*2b10*/  ATOMS.OR RZ, [UR4+0x18], R0 ;  /* 0x00001800ffff798c */ /* 0x0003e8000b000004 */
[----:B------:R1:W-:Y:S01]  /*2b20*/  STS [UR37+0x100], R3 ;  /* 0x00010003ff007988 */ /* 0x0003e20008000825 */
[----:B------:R-:W-:Y:S05]  /*2b30*/  BRA `(.L_x_49) ;  /* 0x0000000000107947 */ /* 0x000fea0003800000 */
.L_x_48:
[----:B------:R-:W-:Y:S02]  /*2b40*/  MOV R0, 0xffffffff ;  /* 0xffffffff00007802 */ /* 0x000fe40000000f00 */
[----:B------:R-:W-:-:S03]  /*2b50*/  MOV R2, 0x2b80 ;  /* 0x00002b8000027802 */ /* 0x000fc60000000f00 */
[----:B------:R1:W-:Y:S04]  /*2b60*/  STS [UR37+0x100], R0 ;  /* 0x00010000ff007988 */ /* 0x0003e80008000825 */
[----:B-1-3-5:R-:W-:Y:S05]  /*2b70*/  CALL.REL.NOINC `($__internal_1_$__cuda_sm10x_tcgen05_guardrail_trap_phase_invalid_during_alloc) ;  /* 0x0000003c00287944 */ /* 0x02afea0003c00000 */
.L_x_49:
[----:B------:R-:W-:Y:S05]  /*2b80*/  WARPSYNC.ALL ;  /* 0x0000000000007948 */ /* 0x000fea0003800000 */
[----:B------:R-:W2:Y:S01]  /*2b90*/  S2UR UR6, SR_CgaCtaId ;  /* 0x00000000000679c3 */ /* 0x000ea20000008800 */
[----:B------:R-:W-:Y:S01]  /*2ba0*/  UMOV UR4, 0x400 ;  /* 0x0000040000047882 */ /* 0x000fe20000000000 */
[----:B------:R-:W-:-:S06]  /*2bb0*/  NOP ;  /* 0x0000000000007918 */ /* 0x000fcc0000000000 */
[----:B------:R-:W-:Y:S06]  /*2bc0*/  BAR.ARV 0x6, 0xa0 ;  /* 0x0182800000007b1d */ /* 0x000fec0000002000 */
[----:B------:R-:W4:Y:S01]  /*2bd0*/  LDCU UR7, c[0x0][0x38c] ;  /* 0x00007180ff0777ac */ /* 0x000f220008000800 */
[----:B------:R-:W-:Y:S01]  /*2be0*/  IMAD.MOV.U32 R11, RZ, RZ, 0x1 ;  /* 0x00000001ff0b7424 */ /* 0x000fe200078e00ff */
[----:B------:R-:W-:Y:S01]  /*2bf0*/  CS2R R8, SRZ ;  /* 0x0000000000087805 */ /* 0x000fe2000001ff00 */
[----:B------:R-:W-:Y:S01]  /*2c00*/  IMAD.MOV.U32 R10, RZ, RZ, RZ ;  /* 0x000000ffff0a7224 */ /* 0x000fe200078e00ff */
[----:B------:R-:W-:Y:S01]  /*2c10*/  UMOV UR18, URZ ;  /* 0x000000ff00127c82 */ /* 0x000fe20008000000 */
[----:B------:R-:W-:Y:S01]  /*2c20*/  UMOV UR17, URZ ;  /* 0x000000ff00117c82 */ /* 0x000fe20008000000 */
[----:B------:R-:W-:Y:S01]  /*2c30*/  UMOV UR20, 0x0 ;  /* 0x0000000000147882 */ /* 0x000fe20000000000 */
[----:B------:R-:W-:Y:S01]  /*2c40*/  UMOV UR21, 0x41004a0 ;  /* 0x041004a000157882 */ /* 0x000fe20000000000 */
[----:B--2---:R-:W-:Y:S01]  /*2c50*/  ULEA UR6, UR6, UR4, 0x18 ;  /* 0x0000000406067291 */ /* 0x004fe2000f8ec0ff */
[----:B------:R-:W2:Y:S03]  /*2c60*/  LDCU UR4, c[0x0][0x38c] ;  /* 0x00007180ff0477ac */ /* 0x000ea60008000800 */
[----:B------:R-:W-:-:S02]  /*2c70*/  UIADD3 UR11, UPT, UPT, UR6, 0x2400, URZ ;  /* 0x00002400060b7890 */ /* 0x000fc4000fffe0ff */
[----:B----4-:R-:W-:-:S03]  /*2c80*/  UIADD3 UR7, UPT, UPT, UR7, 0x1f, URZ ;  /* 0x0000001f07077890 */ /* 0x010fc6000fffe0ff */
[----:B-1----:R-:W1:Y:S01]  /*2c90*/  LDS R0, [UR6+0x100] ;  /* 0x00010006ff007984 */ /* 0x002e620008000800 */
[----:B------:R-:W-:Y:S02]  /*2ca0*/  UIADD3 UR12, UPT, UPT, UR6, 0x3c00, URZ ;  /* 0x00003c00060c7890 */ /* 0x000fe4000fffe0ff */
[----:B------:R-:W-:Y:S02]  /*2cb0*/  USHF.R.S32.HI UR5, URZ, 0x1f, UR7 ;  /* 0x0000001fff057899 */ /* 0x000fe40008011407 */
[----:B------:R-:W-:Y:S02]  /*2cc0*/  USHF.R.U32.HI UR11, URZ, 0x4, UR11 ;  /* 0x00000004ff0b7899 */ /* 0x000fe4000801160b */
[----:B------:R-:W-:Y:S02]  /*2cd0*/  ULEA.HI UR5, UR5, UR7, URZ, 0x5 ;  /* 0x0000000705057291 */ /* 0x000fe4000f8f28ff */
[----:B------:R-:W-:Y:S02]  /*2ce0*/  USHF.R.U32.HI UR12, URZ, 0x4, UR12 ;  /* 0x00000004ff0c7899 */ /* 0x000fe4000801160c */
[----:B------:R-:W-:-:S02]  /*2cf0*/  USHF.R.S32.HI UR5, URZ, 0x5, UR5 ;  /* 0x00000005ff057899 */ /* 0x000fc40008011405 */
[----:B------:R-:W-:Y:S02]  /*2d00*/  ULOP3.LUT UR11, UR11, 0x3fff, URZ, 0xc0, !UPT ;  /* 0x00003fff0b0b7892 */ /* 0x000fe4000f8ec0ff */
[----:B------:R-:W-:Y:S02]  /*2d10*/  UISETP.LT.AND UP0, UPT, UR5, 0x1, UPT ;  /* 0x000000010500788c */ /* 0x000fe4000bf01270 */
[----:B------:R-:W-:Y:S02]  /*2d20*/  ULOP3.LUT UR12, UR12, 0x3fff, URZ, 0xc0, !UPT ;  /* 0x00003fff0c0c7892 */ /* 0x000fe4000f8ec0ff */
[----:B------:R-:W-:Y:S02]  /*2d30*/  USEL UR10, UR5, 0x1, !UP0 ;  /* 0x00000001050a7887 */ /* 0x000fe4000c000000 */
[----:B------:R-:W-:Y:S02]  /*2d40*/  ULOP3.LUT UR11, UR11, 0x10000, URZ, 0xfc, !UPT ;  /* 0x000100000b0b7892 */ /* 0x000fe4000f8efcff */
[----:B------:R-:W-:-:S02]  /*2d50*/  ULOP3.LUT UR12, UR12, 0x10000, URZ, 0xfc, !UPT ;  /* 0x000100000c0c7892 */ /* 0x000fc4000f8efcff */
[----:B------:R-:W-:Y:S02]  /*2d60*/  UIADD3 UR10, UPT, UPT, -UR10, URZ, URZ ;  /* 0x000000ff0a0a7290 */ /* 0x000fe4000fffe1ff */
[----:B--2---:R-:W-:Y:S01]  /*2d70*/  UISETP.GE.AND UP3, UPT, UR4, 0x1, UPT ;  /* 0x000000010400788c */ /* 0x004fe2000bf66270 */
[----:B-1----:R-:W-:-:S15]  /*2d80*/  R2UR UR19, R0 ;  /* 0x00000000001372ca */ /* 0x002fde00000e0000 */
.L_x_58:
[----:B------:R-:W-:Y:S02]  /*2d90*/  LEA R0, R10, UR6, 0x3 ;  /* 0x000000060a007c11 */ /* 0x000fe4000f8e18ff */
[----:B------:R-:W-:Y:S02]  /*2da0*/  SHF.L.U32 R5, R9, 0x1f, RZ ;  /* 0x0000001f09057819 */ /* 0x000fe400000006ff */
[----:B------:R-:W-:Y:S01]  /*2db0*/  PLOP3.LUT P0, PT, PT, PT, UP3, 0x80, 0x8 ;  /* 0x000000000008781c */ /* 0x000fe20003f0f038 */
[----:B------:R-:W-:Y:S01]  /*2dc0*/  VIADD R3, R0, 0x60 ;  /* 0x0000006000037836 */ /* 0x000fe20000000000 */
[----:B-1----:R-:W1:Y:S02]  /*2dd0*/  SYNCS.PHASECHK.TRANS64.TRYWAIT P1, [R0+URZ+0x50], R5 ;  /* 0x00005005000075a7 */ /* 0x002e6400080211ff */
[----:B-1--4-:R-:W-:Y:S09]  /*2de0*/  @!P1 BRA `(.L_x_52) ;  /* 0x0000003400589947 */ /* 0x012ff20003800000 */
.L_x_107:
[----:B------:R-:W-:Y:S01]  /*2df0*/  LEA R4, R10, UR6, 0x4 ;  /* 0x000000060a047c11 */ /* 0x000fe2000f8e20ff */
[----:B------:R-:W-:Y:S01]  /*2e00*/  @UP3 ULEA UR4, UR17, UR6, 0x3 ;  /* 0x0000000611043291 */ /* 0x000fe2000f8e18ff */
[----:B------:R-:W-:Y:S01]  /*2e10*/  PLOP3.LUT P2, PT, PT, PT, PT, 0x80, 0x8 ;  /* 0x000000000008781c */ /* 0x000fe20003f4f070 */
[----:B------:R-:W-:Y:S01]  /*2e20*/  ULEA UR9, UR18, UR6, 0x3 ;  /* 0x0000000612097291 */ /* 0x000fe2000f8e18ff */
[----:B------:R-:W-:Y:S02]  /*2e30*/  PRMT R3, RZ, 0x654, R3 ;  /* 0x00000654ff037816 */ /* 0x000fe40000000003 */
[----:B-1----:R-:W1:Y:S01]  /*2e40*/  LDS.128 R4, [R4+0xe0] ;  /* 0x0000e00004047984 */ /* 0x002e620000000c00 */
[----:B------:R-:W-:Y:S02]  /*2e50*/  @P0 SHF.L.U32 R2, R8, 0x1f, RZ ;  /* 0x0000001f08020819 */ /* 0x000fe400000006ff */
[----:B------:R-:W-:Y:S01]  /*2e60*/  SHF.L.U32 R0, R11, 0x1f, RZ ;  /* 0x0000001f0b007819 */ /* 0x000fe200000006ff */
[----:B------:R-:W-:Y:S01]  /*2e70*/  @!PT LDS RZ, [RZ] ;  /* 0x00000000fffff984 */ /* 0x000fe20000000800 */
[----:B------:R-:W-:Y:S01]  /*2e80*/  @!PT LDS RZ, [RZ] ;  /* 0x00000000fffff984 */ /* 0x000fe20000000800 */
[----:B------:R-:W-:Y:S01]  /*2e90*/  @!PT LDS RZ, [RZ] ;  /* 0x00000000fffff984 */ /* 0x000fe20000000800 */
[----:B------:R-:W-:Y:S01]  /*2ea0*/  @!PT LDS RZ, [RZ] ;  /* 0x00000000fffff984 */ /* 0x000fe20000000800 */
[----:B------:R2:W-:Y:S06]  /*2eb0*/  MEMBAR.ALL.CTA ;  /* 0x0000000000007992 */ /* 0x0005ec0000008000 */
[----:B--2---:R-:W2:Y:S02]  /*2ec0*/  FENCE.VIEW.ASYNC.S ;  /* 0x00000000000073c6 */ /* 0x004ea40000000000 */
[----:B--2---:R2:W-:Y:S01]  /*2ed0*/  SYNCS.ARRIVE.TRANS64.RED.A1T0 RZ, [R3+URZ], RZ ;  /* 0x000000ff03ff79a7 */ /* 0x0045e200081004ff */
[----:B------:R2:W4:Y:S01]  /*2ee0*/  @P0 SYNCS.PHASECHK.TRANS64.TRYWAIT P2, [UR4], R2 ;  /* 0x00000002ff0005a7 */ /* 0x0005220008041104 */
[----:B-1----:R-:W-:Y:S01]  /*2ef0*/  LOP3.LUT P1, RZ, R6, 0x1, RZ, 0xc0, !PT ;  /* 0x0000000106ff7812 */ /* 0x002fe2000782c0ff */
[----:B------:R-:W1:Y:S02]  /*2f00*/  SYNCS.PHASECHK.TRANS64.TRYWAIT P0, [UR9+0x90], R0 ;  /* 0x00009000ff0075a7 */ /* 0x000e640008001109 */
[----:B-12-4-:R-:W-:Y:S10]  /*2f10*/  @!P0 BRA `(.L_x_53) ;  /* 0x0000003400208947 */ /* 0x016ff40003800000 */
.L_x_109:
[----:B------:R-:W-:Y:S01]  /*2f20*/  IADD3 R10, PT, PT, R10, 0x1, RZ ;  /* 0x000000010a0a7810 */ /* 0x000fe20007ffe0ff */
[----:B------:R-:W-:Y:S06]  /*2f30*/  BRA.U !UP3, `(.L_x_54) ;  /* 0x000000010ba07547 */ /* 0x000fec000b800000 */
[----:B------:R-:W-:Y:S02]  /*2f40*/  ULEA.HI UR8, UR18, UR18, URZ, 0x1 ;  /* 0x0000001212087291 */ /* 0x000fe4000f8f08ff */
[----:B------:R-:W-:Y:S02]  /*2f50*/  UPLOP3.LUT UP4, UPT, UPT, UPT, UPT, 0x40, 0x4 ;  /* 0x000000000004789c */ /* 0x000fe40003f8e870 */
[----:B------:R-:W-:Y:S02]  /*2f60*/  USHF.L.U32 UR4, UR8, 0x5, URZ ;  /* 0x0000000508047899 */ /* 0x000fe400080006ff */
[----:B------:R-:W-:Y:S02]  /*2f70*/  ULOP3.LUT UR8, UR8, 0xffe, URZ, 0xc0, !UPT ;  /* 0x00000ffe08087892 */ /* 0x000fe4000f8ec0ff */
[----:B------:R-:W-:Y:S02]  /*2f80*/  ULOP3.LUT UR4, UR4, 0xffffffc0, URZ, 0xc0, !UPT ;  /* 0xffffffc004047892 */ /* 0x000fe4000f8ec0ff */
[----:B------:R-:W-:-:S02]  /*2f90*/  UIADD3 UR8, UPT, UPT, -UR8, UR18, URZ ;  /* 0x0000001208087290 */ /* 0x000fc4000fffe1ff */
[----:B------:R-:W-:Y:S01]  /*2fa0*/  UIADD3 UR4, UPT, UPT, UR19, UR4, URZ ;  /* 0x0000000413047290 */ /* 0x000fe2000fffe0ff */
[----:B------:R-:W-:Y:S01]  /*2fb0*/  UMOV UR16, UR10 ;  /* 0x0000000a00107c82 */ /* 0x000fe20008000000 */
[----:B------:R-:W-:Y:S02]  /*2fc0*/  UMOV UR15, UR5 ;  /* 0x00000005000f7c82 */ /* 0x000fe40008000000 */
[----:B------:R-:W-:Y:S01]  /*2fd0*/  ULEA UR8, UR8, UR4, 0x14 ;  /* 0x0000000408087291 */ /* 0x000fe2000f8ea0ff */
[----:B------:R-:W-:-:S11]  /*2fe0*/  UMOV UR14, UR17 ;  /* 0x00000011000e7c82 */ /* 0x000fd60008000000 */
.L_x_57:
[----:B------:R-:W-:Y:S02]  /*2ff0*/  UIADD3 UR16, UPT, UPT, UR16, 0x1, URZ ;  /* 0x0000000110107890 */ /* 0x000fe4000fffe0ff */
[----:B--2---:R-:W-:Y:S02]  /*3000*/  ULEA UR7, UR14, UR6, 0x3 ;  /* 0x000000060e077291 */ /* 0x004fe4000f8e18ff */
[----:B------:R-:W-:Y:S01]  /*3010*/  UISETP.NE.AND UP0, UPT, UR16, URZ, UPT ;  /* 0x000000ff1000728c */ /* 0x000fe2000bf05270 */
[----:B----4-:R-:W-:Y:S10]  /*3020*/  @P2 BRA `(.L_x_55) ;  /* 0x00000000000c2947 */ /* 0x010ff40003800000 */
[----:B-1----:R-:W-:Y:S04]  /*3030*/  SHF.L.U32 R3, R8, 0x1f, RZ ;  /* 0x0000001f08037819 */ /* 0x002fe800000006ff */
[----:B------:R-:W1:Y:S02]  /*3040*/  SYNCS.PHASECHK.TRANS64.TRYWAIT P0, [UR7], R3 ;  /* 0x00000003ff0075a7 */ /* 0x000e640008001107 */
[----:B-1----:R-:W-:Y:S05]  /*3050*/  @!P0 BRA `(.L_x_56) ;  /* 0x0000003000e88947 */ /* 0x002fea0003800000 */
.L_x_55:
[----:B------:R-:W-:Y:S01]  /*3060*/  UISETP.NE.AND UP1, UPT, UR15, 0x1, UPT ;  /* 0x000000010f00788c */ /* 0x000fe2000bf25270 */
[----:B------:R-:W-:Y:S01]  /*3070*/  PLOP3.LUT P2, PT, PT, PT, PT, 0x80, 0x8 ;  /* 0x000000000008781c */ /* 0x000fe20003f4f070 */
[----:B------:R-:W-:Y:S02]  /*3080*/  UIADD3 UR17, UPT, UPT, UR14, 0x1, URZ ;  /* 0x000000010e117890 */ /* 0x000fe4000fffe0ff */
[----:B------:R-:W-:Y:S02]  /*3090*/  ULEA UR22, UR14, UR12, 0x7 ;  /* 0x0000000c0e167291 */ /* 0x000fe4000f8e38ff */
[----:B------:R-:W-:Y:S01]  /*30a0*/  UISETP.NE.AND UP2, UPT, UR17, 0x3, UPT ;  /* 0x000000031100788c */ /* 0x000fe2000bf45270 */
[----:B------:R-:W-:Y:S01]  /*30b0*/  PLOP3.LUT P0, PT, PT, PT, UP1, 0x80, 0x8 ;  /* 0x000000000008781c */ /* 0x000fe20003f0f018 */
[----:B------:R-:W-:Y:S02]  /*30c0*/  ULEA UR24, UR14, UR11, 0x7 ;  /* 0x0000000b0e187291 */ /* 0x000fe4000f8e38ff */
[----:B------:R-:W-:Y:S02]  /*30d0*/  USEL UR13, URZ, 0x1, UP2 ;  /* 0x00000001ff0d7887 */ /* 0x000fe40009000000 */
[----:B------:R-:W-:Y:S02]  /*30e0*/  USEL UR17, UR17, URZ, UP2 ;  /* 0x000000ff11117287 */ /* 0x000fe40009000000 */
[----:B------:R-:W-:Y:S02]  /*30f0*/  UIADD3 UR7, UPT, UPT, UR7, 0x18, URZ ;  /* 0x0000001807077890 */ /* 0x000fe4000fffe0ff */
[----:B------:R-:W-:Y:S01]  /*3100*/  @UP1 ULEA UR4, UR17, UR6, 0x3 ;  /* 0x0000000611041291 */ /* 0x000fe2000f8e18ff */
[----:B------:R-:W-:Y:S01]  /*3110*/  LOP3.LUT R8, R8, UR13, RZ, 0x3c, !PT ;  /* 0x0000000d08087c12 */ /* 0x000fe2000f8e3cff */
[----:B------:R-:W-:Y:S01]  /*3120*/  UMOV UR23, 0xc0004010 ;  /* 0xc000401000177882 */ /* 0x000fe20000000000 */
[----:B------:R-:W-:Y:S01]  /*3130*/  UMOV UR25, 0xc0004010 ;  /* 0xc000401000197882 */ /* 0x000fe20000000000 */
[----:B------:R-:W-:Y:S01]  /*3140*/  UIADD3 UR15, UPT, UPT, UR15, -0x1, URZ ;  /* 0xffffffff0f0f7890 */ /* 0x000fe2000fffe0ff */
[----:B-1----:R-:W-:Y:S01]  /*3150*/  @P0 SHF.L.U32 R0, R8, 0x1f, RZ ;  /* 0x0000001f08000819 */ /* 0x002fe200000006ff */
[----:B------:R-:W-:Y:S03]  /*3160*/  UMOV UR14, UR17 ;  /* 0x00000011000e7c82 */ /* 0x000fe60008000000 */
[----:B------:R2:W4:Y:S01]  /*3170*/  @P0 SYNCS.PHASECHK.TRANS64.TRYWAIT P2, [UR4], R0 ;  /* 0x00000000ff0005a7 */ /* 0x0005220008041104 */
[----:B------:R2:W-:Y:S01]  /*3180*/  UTCIMMA gdesc[UR24], gdesc[UR22], tmem[UR8], tmem[UR20], idesc[UR21], UP4 ;  /* 0x00ff1416180075ea */ /* 0x0005e2000a000108 */
[----:B------:R-:W-:Y:S01]  /*3190*/  UPLOP3.LUT UP4, UPT, UPT, UPT, UPT, 0x80, 0x8 ;  /* 0x000000000008789c */ /* 0x000fe20003f8f070 */
[----:B------:R2:W-:Y:S01]  /*31a0*/  UTCBAR [UR7], URZ ;  /* 0x000000ff070073e9 */ /* 0x0005e200080000ff */
[----:B------:R-:W-:Y:S09]  /*31b0*/  BRA.U UP0, `(.L_x_57) ;  /* 0xfffffffd008c7547 */ /* 0x000ff2000b83ffff */
.L_x_54:
[----:B------:R-:W-:Y:S01]  /*31c0*/  UIADD3 UR18, UPT, UPT, UR18, 0x1, URZ ;  /* 0x0000000112127890 */ /* 0x000fe2000fffe0ff */
[C---:B------:R-:W-:Y:S01]  /*31d0*/  ISETP.NE.AND P0, PT, R10.reuse, 0x2, PT ;  /* 0x000000020a00780c */ /* 0x040fe20003f05270 */
[----:B------:R-:W-:Y:S02]  /*31e0*/  UIADD3 UR9, UPT, UPT, UR9, 0x70, URZ ;  /* 0x0000007009097890 */ /* 0x000fe4000fffe0ff */
[----:B------:R-:W-:Y:S01]  /*31f0*/  UISETP.NE.AND UP0, UPT, UR18, 0x4, UPT ;  /* 0x000000041200788c */ /* 0x000fe2000bf05270 */
[----:B-12---:R-:W-:Y:S02]  /*3200*/  SEL R0, RZ, 0x1, P0 ;  /* 0x00000001ff007807 */ /* 0x006fe40000000000 */
[----:B------:R-:W-:Y:S01]  /*3210*/  SEL R10, R10, RZ, P0 ;  /* 0x000000ff0a0a7207 */ /* 0x000fe20000000000 */
[----:B------:R-:W-:Y:S01]  /*3220*/  USEL UR4, URZ, 0x1, UP0 ;  /* 0x00000001ff047887 */ /* 0x000fe20008000000 */
[----:B------:R-:W-:Y:S01]  /*3230*/  LOP3.LUT R9, R9, R0, RZ, 0x3c, !PT ;  /* 0x0000000009097212 */ /* 0x000fe200078e3cff */
[----:B------:R-:W-:Y:S01]  /*3240*/  USEL UR18, UR18, URZ, UP0 ;  /* 0x000000ff12127287 */ /* 0x000fe20008000000 */
[----:B------:R1:W-:Y:S03]  /*3250*/  UTCBAR [UR9], URZ ;  /* 0x000000ff090073e9 */ /* 0x0003e600080000ff */
[----:B------:R-:W-:Y:S01]  /*3260*/  LOP3.LUT R11, R11, UR4, RZ, 0x3c, !PT ;  /* 0x000000040b0b7c12 */ /* 0x000fe2000f8e3cff */
[----:B------:R-:W-:Y:S07]  /*3270*/  @P1 BRA `(.L_x_58) ;  /* 0xfffffff800c41947 */ /* 0x000fee000383ffff */
[----:B------:R-:W2:Y:S01]  /*3280*/  S2UR UR4, SR_CgaCtaId ;  /* 0x00000000000479c3 */ /* 0x000ea20000008800 */
[----:B------:R-:W-:Y:S01]  /*3290*/  ELECT P0, URZ, PT ;  /* 0x0000000000ff782f */ /* 0x000fe20003800000 */
[----:B------:R-:W-:Y:S01]  /*32a0*/  IMAD.MOV.U32 R0, RZ, RZ, 0x1 ;  /* 0x00000001ff007424 */ /* 0x000fe200078e00ff */
[----:B------:R-:W-:Y:S01]  /*32b0*/  UIADD3 UR6, UPT, UPT, UR6, 0x90, URZ ;  /* 0x0000009006067890 */ /* 0x000fe2000fffe0ff */
[----:B------:R-:W-:Y:S01]  /*32c0*/  SHF.L.U32 R3, R11, 0x1f, RZ ;  /* 0x0000001f0b037819 */ /* 0x000fe200000006ff */
[----:B------:R-:W-:-:S03]  /*32d0*/  UMOV UR5, 0x40 ;  /* 0x0000004000057882 */ /* 0x000fc60000000000 */
[----:B------:R-:W-:Y:S01]  /*32e0*/  UVIRTCOUNT.DEALLOC.SMPOOL 0x80 ;  /* 0x000000800000784c */ /* 0x000fe20000000000 */
[----:B--2---:R-:W-:Y:S02]  /*32f0*/  ULEA UR4, UR4, UR5, 0x18 ;  /* 0x0000000504047291 */ /* 0x004fe4000f8ec0ff */
[----:B------:R-:W-:-:S07]  /*3300*/  ULEA UR5, UR18, UR6, 0x3 ;  /* 0x0000000612057291 */ /* 0x000fce000f8e18ff */
[----:B------:R2:W-:Y:S02]  /*3310*/  @P0 STS.U8 [UR4+0x1c], R0 ;  /* 0x00001c00ff000988 */ /* 0x0005e40008000004 */
[----:B------:R-:W3:Y:S02]  /*3320*/  SYNCS.PHASECHK.TRANS64.TRYWAIT P0, [UR5], R3 ;  /* 0x00000003ff0075a7 */ /* 0x000ee40008001105 */
[----:B--23--:R-:W-:Y:S05]  /*3330*/  @!P0 BRA `(.L_x_59) ;  /* 0x0000003000488947 */ /* 0x00cfea0003800000 */
.L_x_112:
[----:B------:R-:W-:-:S04]  /*3340*/  UIADD3 UR7, UPT, UPT, UR18, 0x1, URZ ;  /* 0x0000000112077890 */ /* 0x000fc8000fffe0ff */
[----:B------:R-:W-:-:S04]  /*3350*/  UISETP.NE.AND UP0, UPT, UR7, 0x4, UPT ;  /* 0x000000040700788c */ /* 0x000fc8000bf05270 */
[----:B------:R-:W-:Y:S02]  /*3360*/  USEL UR8, URZ, 0x1, UP0 ;  /* 0x00000001ff087887 */ /* 0x000fe40008000000 */
[----:B------:R-:W-:-:S04]  /*3370*/  USEL UR7, UR7, URZ, UP0 ;  /* 0x000000ff07077287 */ /* 0x000fc80008000000 */
[----:B------:R-:W-:Y:S01]  /*3380*/  ULEA UR5, UR7, UR6, 0x3 ;  /* 0x0000000607057291 */ /* 0x000fe2000f8e18ff */
[----:B------:R-:W-:-:S04]  /*3390*/  LOP3.LUT R2, R11, UR8, RZ, 0x3c, !PT ;  /* 0x000000080b027c12 */ /* 0x000fc8000f8e3cff */
[----:B--2---:R-:W-:-:S04]  /*33a0*/  SHF.L.U32 R3, R2, 0x1f, RZ ;  /* 0x0000001f02037819 */ /* 0x004fc800000006ff */
[----:B------:R-:W2:Y:S02]  /*33b0*/  SYNCS.PHASECHK.TRANS64.TRYWAIT P0, [UR5], R3 ;  /* 0x00000003ff0075a7 */ /* 0x000ea40008001105 */
[----:B--2---:R-:W-:Y:S05]  /*33c0*/  @!P0 BRA `(.L_x_60) ;  /* 0x00000030003c8947 */ /* 0x004fea0003800000 */
.L_x_114:
        /* <DEDUP_REMOVED lines=9> */
.L_x_116:
[----:B------:R-:W-:-:S04]  /*3460*/  UIADD3 UR7, UPT, UPT, UR7, 0x1, URZ ;  /* 0x0000000107077890 */ /* 0x000fc8000fffe0ff */
[----:B------:R-:W-:-:S04]  /*3470*/  UISETP.NE.AND UP0, UPT, UR7, 0x4, UPT ;  /* 0x000000040700788c */ /* 0x000fc8000bf05270 */
[----:B------:R-:W-:Y:S02]  /*3480*/  USEL UR5, URZ, 0x1, UP0 ;  /* 0x00000001ff057887 */ /* 0x000fe40008000000 */
[----:B------:R-:W-:-:S04]  /*3490*/  USEL UR7, UR7, URZ, UP0 ;  /* 0x000000ff07077287 */ /* 0x000fc80008000000 */
[----:B------:R-:W-:Y:S01]  /*34a0*/  ULEA UR7, UR7, UR6, 0x3 ;  /* 0x0000000607077291 */ /* 0x000fe2000f8e18ff */
[----:B--2---:R-:W-:-:S04]  /*34b0*/  LOP3.LUT R3, R2, UR5, RZ, 0x3c, !PT ;  /* 0x0000000502037c12 */ /* 0x004fc8000f8e3cff */
[----:B------:R-:W-:-:S04]  /*34c0*/  SHF.L.U32 R3, R3, 0x1f, RZ ;  /* 0x0000001f03037819 */ /* 0x000fc800000006ff */
[----:B------:R-:W2:Y:S02]  /*34d0*/  SYNCS.PHASECHK.TRANS64.TRYWAIT P0, [UR7], R3 ;  /* 0x00000003ff0075a7 */ /* 0x000ea40008001107 */
[----:B--2---:R-:W-:Y:S05]  /*34e0*/  @!P0 BRA `(.L_x_62) ;  /* 0x0000003000248947 */ /* 0x004fea0003800000 */
.L_x_118:
[----:B------:R-:W-:Y:S01]  /*34f0*/  NOP ;  /* 0x0000000000007918 */ /* 0x000fe20000000000 */
[----:B--2---:R-:W2:Y:S01]  /*3500*/  LDS R0, [UR4+0x14] ;  /* 0x00001404ff007984 */ /* 0x004ea20008000800 */
[----:B------:R-:W-:Y:S01]  /*3510*/  ULOP3.LUT UR6, UR19, 0xffff, URZ, 0xc0, !UPT ;  /* 0x0000ffff13067892 */ /* 0x000fe2000f8ec0ff */
[----:B------:R-:W-:Y:S01]  /*3520*/  UMOV UR8, 0xffff ;  /* 0x0000ffff00087882 */ /* 0x000fe20000000000 */
[----:B------:R-:W-:Y:S02]  /*3530*/  UMOV UR5, 0x1 ;  /* 0x0000000100057882 */ /* 0x000fe40000000000 */
[----:B------:R-:W-:-:S04]  /*3540*/  USHF.R.U32.HI UR6, URZ, 0x5, UR6 ;  /* 0x00000005ff067899 */ /* 0x000fc80008011606 */
[----:B------:R-:W-:Y:S02]  /*3550*/  USHF.L.U32 UR8, UR8, UR6, URZ ;  /* 0x0000000608087299 */ /* 0x000fe400080006ff */
[----:B------:R-:W-:-:S04]  /*3560*/  USHF.L.U32 UR5, UR5, UR6, URZ ;  /* 0x0000000605057299 */ /* 0x000fc800080006ff */
[----:B--2---:R-:W-:-:S04]  /*3570*/  LOP3.LUT R0, R0, UR8, RZ, 0xc0, !PT ;  /* 0x0000000800007c12 */ /* 0x004fc8000f8ec0ff */
[----:B------:R-:W-:-:S13]  /*3580*/  ISETP.NE.AND P0, PT, R0, UR8, PT ;  /* 0x0000000800007c0c */ /* 0x000fda000bf05270 */
[----:B------:R-:W-:Y:S05]  /*3590*/  @P0 BRA `(.L_x_63) ;  /* 0x0000000000580947 */ /* 0x000fea0003800000 */
[----:B------:R-:W2:Y:S02]  /*35a0*/  LDS R0, [UR4+0x18] ;  /* 0x00001804ff007984 */ /* 0x000ea40008000800 */
[----:B--2---:R-:W-:-:S04]  /*35b0*/  LOP3.LUT R0, R0, UR5, RZ, 0xc0, !PT ;  /* 0x0000000500007c12 */ /* 0x004fc8000f8ec0ff */
[----:B------:R-:W-:-:S13]  /*35c0*/  ISETP.NE.AND P0, PT, R0, UR5, PT ;  /* 0x0000000500007c0c */ /* 0x000fda000bf05270 */
[----:B------:R-:W-:Y:S05]  /*35d0*/  @P0 BRA `(.L_x_64) ;  /* 0x00000000003c0947 */ /* 0x000fea0003800000 */
[----:B------:R-:W2:Y:S01]  /*35e0*/  S2R R2, SR_LANEID ;  /* 0x0000000000027919 */ /* 0x000ea20000000000 */
[----:B------:R-:W-:Y:S01]  /*35f0*/  ULOP3.LUT UR8, URZ, UR8, URZ, 0x33, !UPT ;  /* 0x00000008ff087292 */ /* 0x000fe2000f8e33ff */
[----:B------:R-:W-:Y:S01]  /*3600*/  LOP3.LUT R4, RZ, UR5, RZ, 0x33, !PT ;  /* 0x00000005ff047c12 */ /* 0x000fe2000f8e33ff */
[----:B------:R-:W-:Y:S02]  /*3610*/  VOTEU.ANY UR7, UPT, PT ;  /* 0x0000000000077886 */ /* 0x000fe400038e0100 */
[----:B------:R-:W-:Y:S01]  /*3620*/  UFLO.U32 UR7, UR7 ;  /* 0x00000007000772bd */ /* 0x000fe200080e0000 */
[----:B------:R-:W3:Y:S01]  /*3630*/  REDUX UR5, R4 ;  /* 0x00000000040573c4 */ /* 0x000ee20000000000 */
[----:B------:R-:W-:-:S06]  /*3640*/  IMAD.U32 R0, RZ, RZ, UR8 ;  /* 0x00000008ff007e24 */ /* 0x000fcc000f8e00ff */
[----:B------:R1:W-:Y:S01]  /*3650*/  UTCATOMSWS.AND URZ, UR8 ;  /* 0x0000000800ff79e3 */ /* 0x0003e20008000000 */
[----:B------:R-:W4:Y:S01]  /*3660*/  REDUX UR6, R0 ;  /* 0x00000000000673c4 */ /* 0x000f220000000000 */
[----:B--2---:R-:W-:Y:S01]  /*3670*/  ISETP.EQ.U32.AND P0, PT, R2, UR7, PT ;  /* 0x0000000702007c0c */ /* 0x004fe2000bf02070 */
[----:B---3--:R-:W-:Y:S01]  /*3680*/  IMAD.U32 R2, RZ, RZ, UR5 ;  /* 0x00000005ff027e24 */ /* 0x008fe2000f8e00ff */
[----:B----4-:R-:W-:-:S11]  /*3690*/  MOV R3, UR6 ;  /* 0x0000000600037c02 */ /* 0x010fd60008000f00 */
[----:B------:R1:W-:Y:S04]  /*36a0*/  @P0 ATOMS.AND RZ, [UR4+0x14], R3 ;  /* 0x00001403ffff098c */ /* 0x0003e8000a800004 */
[----:B------:R1:W-:Y:S01]  /*36b0*/  @P0 ATOMS.AND RZ, [UR4+0x18], R2 ;  /* 0x00001802ffff098c */ /* 0x0003e2000a800004 */
[----:B------:R-:W-:Y:S05]  /*36c0*/  BRA `(.L_x_65) ;  /* 0x0000000000147947 */ /* 0x000fea0003800000 */
.L_x_64:
[----:B------:R-:W-:Y:S02]  /*36d0*/  MOV R2, 0x36f0 ;  /* 0x000036f000027802 */ /* 0x000fe40000000f00 */
[----:B-1--45:R-:W-:Y:S05]  /*36e0*/  CALL.REL.NOINC `($__internal_0_$__cuda_sm10x_tcgen05_guardrail_trap_col_being_dealloced_not_returned_by_alloc) ;  /* 0x0000003000407944 */ /* 0x032fea0003c00000 */
[----:B------:R-:W-:Y:S05]  /*36f0*/  BRA `(.L_x_65) ;  /* 0x0000000000087947 */ /* 0x000fea0003800000 */
.L_x_63:
[----:B------:R-:W-:Y:S02]  /*3700*/  MOV R2, 0x3720 ;  /* 0x0000372000027802 */ /* 0x000fe40000000f00 */
[----:B-1--45:R-:W-:Y:S05]  /*3710*/  CALL.REL.NOINC `($__internal_2_$__cuda_sm10x_tcgen05_guardrail_trap_unallocated_columns_being_dealloced) ;  /* 0x00000030004c7944 */ /* 0x032fea0003c00000 */
.L_x_65:
[----:B------:R-:W-:Y:S01]  /*3720*/  NOP ;  /* 0x0000000000007918 */ /* 0x000fe20000000000 */
[----:B-1----:R-:W-:Y:S05]  /*3730*/  EXIT ;  /* 0x000000000000794d */ /* 0x002fea0003800000 */
.L_x_47:
[----:B------:R-:W-:-:S09]  /*3740*/  UISETP.NE.OR UP2, UPT, UR8, 0x3, !UP2 ;  /* 0x000000030800788c */ /* 0x000fd2000d745670 */
[----:B------:R-:W-:Y:S05]  /*3750*/  BRA.U UP2, `(.L_x_66) ;  /* 0x0000000902c87547 */ /* 0x000fea000b800000 */
[----:B------:R-:W1:Y:S01]  /*3760*/  LDCU.64 UR6, c[0x0][0x888] ;  /* 0x00011100ff0677ac */ /* 0x000e620008000a00 */
[----:B------:R-:W2:Y:S01]  /*3770*/  LDC R0, c[0x0][0xb30] ;  /* 0x0002cc00ff007b82 */ /* 0x000ea20000000800 */
[----:B------:R-:W-:Y:S01]  /*3780*/  IMAD.MOV.U32 R30, RZ, RZ, 0x1 ;  /* 0x00000001ff1e7424 */ /* 0x000fe200078e00ff */
[----:B------:R-:W-:Y:S01]  /*3790*/  CS2R R28, SRZ ;  /* 0x00000000001c7805 */ /* 0x000fe2000001ff00 */
[----:B------:R-:W4:Y:S01]  /*37a0*/  LDCU.64 UR4, c[0x0][0x890] ;  /* 0x00011200ff0477ac */ /* 0x000f220008000a00 */
[----:B------:R-:W-:Y:S01]  /*37b0*/  IMAD.MOV.U32 R25, RZ, RZ, 0x1000 ;  /* 0x00001000ff197424 */ /* 0x000fe200078e00ff */
[----:B------:R-:W-:-:S03]  /*37c0*/  UMOV UR8, 0x400 ;  /* 0x0000040000087882 */ /* 0x000fc60000000000 */
[----:B------:R-:W3:Y:S01]  /*37d0*/  LDC R19, c[0x0][0x370] ;  /* 0x0000dc00ff137b82 */ /* 0x000ee20000000800 */
[----:B------:R-:W-:-:S07]  /*37e0*/  UPLOP3.LUT UP1, UPT, UPT, UPT, UPT, 0x40, 0x4 ;  /* 0x000000000004789c */ /* 0x000fce0003f2e870 */
[----:B------:R-:W3:Y:S01]  /*37f0*/  LDC R2, c[0x0][0xb0c] ;  /* 0x0002c300ff027b82 */ /* 0x000ee20000000800 */
[----:B-1----:R-:W-:Y:S02]  /*3800*/  UISETP.NE.U32.AND UP2, UPT, UR6, URZ, UPT ;  /* 0x000000ff0600728c */ /* 0x002fe4000bf45070 */
[----:B------:R-:W-:Y:S02]  /*3810*/  ULEA UR6, UR37, UR8, 0x18 ;  /* 0x0000000825067291 */ /* 0x000fe4000f8ec0ff */
[----:B------:R-:W-:Y:S02]  /*3820*/  UISETP.NE.AND.EX UP2, UPT, UR7, URZ, UPT, UP2 ;  /* 0x000000ff0700728c */ /* 0x000fe4000bf45320 */
[----:B------:R-:W-:Y:S01]  /*3830*/  UIADD3 UR7, UPT, UPT, UR6, 0x30, URZ ;  /* 0x0000003006077890 */ /* 0x000fe2000fffe0ff */
[----:B------:R-:W1:Y:S01]  /*3840*/  LDC R18, c[0x0][0xb20] ;  /* 0x0002c800ff127b82 */ /* 0x000e620000000800 */
[----:B----4-:R-:W-:Y:S01]  /*3850*/  UISETP.NE.U32.AND UP3, UPT, UR4, URZ, UPT ;  /* 0x000000ff0400728c */ /* 0x010fe2000bf65070 */
[----:B--2---:R-:W-:Y:S01]  /*3860*/  ISETP.NE.AND P1, PT, R0, 0x1, PT ;  /* 0x000000010000780c */ /* 0x004fe20003f25270 */
[----:B------:R-:W-:-:S02]  /*3870*/  UPRMT UR37, UR37, 0x654, UR7 ;  /* 0x0000065425257896 */ /* 0x000fc40008000007 */
[----:B------:R-:W-:-:S03]  /*3880*/  UISETP.NE.AND.EX UP3, UPT, UR5, URZ, UPT, UP3 ;  /* 0x000000ff0500728c */ /* 0x000fc6000bf65330 */
[----:B------:R-:W2:Y:S08]  /*3890*/  LDC.64 R32, c[0x0][0x348] ;  /* 0x0000d200ff207b82 */ /* 0x000eb00000000a00 */
[----:B------:R-:W4:Y:S08]  /*38a0*/  LDC.64 R16, c[0x0][0xb10] ;  /* 0x0002c400ff107b82 */ /* 0x000f300000000a00 */
[----:B------:R-:W1:Y:S08]  /*38b0*/  LDC.64 R6, c[0x0][0xb18] ;  /* 0x0002c600ff067b82 */ /* 0x000e700000000a00 */
[----:B------:R-:W1:Y:S08]  /*38c0*/  LDC.64 R4, c[0x0][0xb28] ;  /* 0x0002ca00ff047b82 */ /* 0x000e700000000a00 */
[----:B---3--:R-:W1:Y:S02]  /*38d0*/  LDC R24, c[0x0][0x374] ;  /* 0x0000dd00ff187b82 */ /* 0x008e640000000800 */
.L_x_74:
[C---:B------:R-:W-:Y:S02]  /*38e0*/  LEA R0, R29.reuse, UR6, 0x3 ;  /* 0x000000061d007c11 */ /* 0x040fe4000f8e18ff */
[----:B------:R-:W-:Y:S02]  /*38f0*/  SHF.L.U32 R3, R28, 0x1f, RZ ;  /* 0x0000001f1c037819 */ /* 0x000fe400000006ff */
[----:B------:R-:W-:Y:S02]  /*3900*/  LEA R20, R29, UR6, 0x4 ;  /* 0x000000061d147c11 */ /* 0x000fe4000f8e20ff */
[----:B---3--:R-:W3:Y:S02]  /*3910*/  SYNCS.PHASECHK.TRANS64.TRYWAIT P0, [R0+URZ+0x50], R3 ;  /* 0x00005003000075a7 */ /* 0x008ee400080011ff */
[----:B---3--:R-:W-:Y:S05]  /*3920*/  @!P0 BRA `(.L_x_67) ;  /* 0x0000002c002c8947 */ /* 0x008fea0003800000 */
.L_x_119:
[----:B------:R-:W-:Y:S01]  /*3930*/  ISETP.GE.AND P0, PT, R40, 0x1, PT ;  /* 0x000000012800780c */ /* 0x000fe20003f06270 */
[----:B------:R-:W1:Y:S01]  /*3940*/  LDS.128 R20, [R20+0xe0] ;  /* 0x0000e00014147984 */ /* 0x000e620000000c00 */
[----:B------:R-:W-:Y:S01]  /*3950*/  ISETP.NE.U32.AND P4, PT, RZ, UR4, PT ;  /* 0x00000004ff007c0c */ /* 0x000fe2000bf85070 */
[----:B---3--:R-:W-:Y:S01]  /*3960*/  VIADD R0, R0, 0x60 ;  /* 0x0000006000007836 */ /* 0x008fe20000000000 */
[----:B------:R-:W-:Y:S02]  /*3970*/  SHF.L.U32 R26, R30, 0x1f, RZ ;  /* 0x0000001f1e1a7819 */ /* 0x000fe400000006ff */
[----:B------:R-:W-:Y:S02]  /*3980*/  ISETP.NE.AND.EX P4, PT, RZ, UR5, PT, P4 ;  /* 0x00000005ff007c0c */ /* 0x000fe4000bf85340 */
[----:B------:R-:W-:Y:S01]  /*3990*/  PRMT R0, RZ, 0x654, R0 ;  /* 0x00000654ff007816 */ /* 0x000fe20000000000 */
[----:B------:R-:W-:Y:S01]  /*39a0*/  @!PT LDS RZ, [RZ] ;  /* 0x00000000fffff984 */ /* 0x000fe20000000800 */
[----:B------:R-:W-:Y:S01]  /*39b0*/  @!PT LDS RZ, [RZ] ;  /* 0x00000000fffff984 */ /* 0x000fe20000000800 */
[----:B------:R-:W-:Y:S01]  /*39c0*/  @!PT LDS RZ, [RZ] ;  /* 0x00000000fffff984 */ /* 0x000fe20000000800 */
[----:B------:R-:W-:Y:S01]  /*39d0*/  @!PT LDS RZ, [RZ] ;  /* 0x00000000fffff984 */ /* 0x000fe20000000800 */
[----:B------:R3:W-:Y:S06]  /*39e0*/  MEMBAR.ALL.CTA ;  /* 0x0000000000007992 */ /* 0x0007ec0000008000 */
[----:B---3--:R-:W3:Y:S02]  /*39f0*/  FENCE.VIEW.ASYNC.S ;  /* 0x00000000000073c6 */ /* 0x008ee40000000000 */
[----:B---3--:R3:W-:Y:S01]  /*3a00*/  SYNCS.ARRIVE.TRANS64.RED.A1T0 RZ, [R0+URZ], RZ ;  /* 0x000000ff00ff79a7 */ /* 0x0087e200081004ff */
[----:B-1----:R-:W-:Y:S11]  /*3a10*/  LOP3.LUT P3, RZ, R22, 0x1, RZ, 0xc0, !PT ;  /* 0x0000000116ff7812 */ /* 0x002ff6000786c0ff */
[----:B------:R-:W-:Y:S02]  /*3a20*/  @!UPT UIADD3 URZ, UPT, UPT, URZ, URZ, URZ ;  /* 0x000000fffffff290 */ /* 0x000fe4000fffe0ff */
[----:B------:R-:W-:Y:S02]  /*3a30*/  @P3 MOV R13, R20 ;  /* 0x00000014000d3202 */ /* 0x000fe40000000f00 */
[----:B------:R-:W-:Y:S01]  /*3a40*/  @P3 LOP3.LUT R8, R21, 0xffff, RZ, 0xc0, !PT ;  /* 0x0000ffff15083812 */ /* 0x000fe200078ec0ff */
[----:B---3--:R-:W-:Y:S06]  /*3a50*/  @!P0 BRA `(.L_x_68) ;  /* 0x0000000000a48947 */ /* 0x008fec0003800000 */
[----:B------:R-:W-:Y:S01]  /*3a60*/  IMAD.HI.U32 R31, R24, R7, RZ ;  /* 0x00000007181f7227 */ /* 0x000fe200078e00ff */
[----:B------:R-:W-:Y:S02]  /*3a70*/  ISETP.NE.AND P0, PT, R6, 0x1, PT ;  /* 0x000000010600780c */ /* 0x000fe40003f05270 */
[----:B------:R-:W-:Y:S01]  /*3a80*/  ISETP.NE.AND P2, PT, R40, 0x1, PT ;  /* 0x000000012800780c */ /* 0x000fe20003f45270 */
[----:B----4-:R-:W-:Y:S01]  /*3a90*/  IMAD.HI.U32 R34, R19, R16, RZ ;  /* 0x0000001013227227 */ /* 0x010fe200078e00ff */
[----:B------:R-:W-:Y:S02]  /*3aa0*/  SHF.R.U32.HI R31, RZ, R18, R31 ;  /* 0x00000012ff1f7219 */ /* 0x000fe4000001161f */
[----:B------:R-:W-:Y:S01]  /*3ab0*/  ISETP.NE.AND P5, PT, R2, 0x1, PT ;  /* 0x000000010200780c */ /* 0x000fe20003fa5270 */
[----:B------:R-:W-:Y:S01]  /*3ac0*/  IMAD.HI.U32 R36, R13, R16, RZ ;  /* 0x000000100d247227 */ /* 0x000fe200078e00ff */
[----:B------:R-:W-:Y:S02]  /*3ad0*/  SHF.R.U32.HI R34, RZ, R17, R34 ;  /* 0x00000011ff227219 */ /* 0x000fe40000011622 */
[----:B------:R-:W-:Y:S01]  /*3ae0*/  SEL R3, R24, R31, !P0 ;  /* 0x0000001f18037207 */ /* 0x000fe20004000000 */
[C---:B------:R-:W-:Y:S01]  /*3af0*/  IMAD.HI.U32 R31, R8.reuse, R7, RZ ;  /* 0x00000007081f7227 */ /* 0x040fe200078e00ff */
[----:B------:R-:W-:Y:S02]  /*3b00*/  SEL R11, R19, R34, !P5 ;  /* 0x00000022130b7207 */ /* 0x000fe40006800000 */
[----:B------:R-:W-:Y:S01]  /*3b10*/  SHF.R.U32.HI R36, RZ, R17, R36 ;  /* 0x00000011ff247219 */ /* 0x000fe20000011624 */
[----:B------:R-:W-:Y:S01]  /*3b20*/  IMAD.HI.U32 R38, R3, R4, RZ ;  /* 0x0000000403267227 */ /* 0x000fe200078e00ff */
[----:B------:R-:W-:Y:S03]  /*3b30*/  SHF.R.U32.HI R31, RZ, R18, R31 ;  /* 0x00000012ff1f7219 */ /* 0x000fe6000001161f */
[----:B------:R-:W-:Y:S01]  /*3b40*/  IMAD.HI.U32 R34, R11, R4, RZ ;  /* 0x000000040b227227 */ /* 0x000fe200078e00ff */
[----:B------:R-:W-:Y:S02]  /*3b50*/  @P2 SHF.R.U32.HI R3, RZ, R5, R38 ;  /* 0x00000005ff032219 */ /* 0x000fe40000011626 */
[----:B------:R-:W-:Y:S02]  /*3b60*/  SEL R9, R8, R31, !P0 ;  /* 0x0000001f08097207 */ /* 0x000fe40004000000 */
[----:B------:R-:W-:Y:S01]  /*3b70*/  @P2 SHF.R.U32.HI R11, RZ, R5, R34 ;  /* 0x00000005ff0b2219 */ /* 0x000fe20000011622 */
[C---:B------:R-:W-:Y:S01]  /*3b80*/  IMAD R10, R40.reuse, R3, RZ ;  /* 0x00000003280a7224 */ /* 0x040fe200078e02ff */
[----:B------:R-:W-:Y:S01]  /*3b90*/  SEL R3, R13, R36, !P5 ;  /* 0x000000240d037207 */ /* 0x000fe20006800000 */
[C---:B------:R-:W-:Y:S03]  /*3ba0*/  IMAD.HI.U32 R14, R9.reuse, R4, RZ ;  /* 0x00000004090e7227 */ /* 0x040fe600078e00ff */
[----:B------:R-:W-:Y:S01]  /*3bb0*/  ISETP.GE.AND P0, PT, R9, R10, PT ;  /* 0x0000000a0900720c */ /* 0x000fe20003f06270 */
[C---:B------:R-:W-:Y:S01]  /*3bc0*/  IMAD R12, R40.reuse, R11, RZ ;  /* 0x0000000b280c7224 */ /* 0x040fe200078e02ff */
[-C--:B------:R-:W-:Y:S04]  /*3bd0*/  SHF.R.U32.HI R14, RZ, R5.reuse, R14 ;  /* 0x00000005ff0e7219 */ /* 0x080fe8000001160e */
[----:B------:R-:W-:Y:S02]  /*3be0*/  ISETP.GE.OR P0, PT, R3, R12, P0 ;  /* 0x0000000c0300720c */ /* 0x000fe40000706670 */
[----:B------:R-:W-:Y:S05]  /*3bf0*/  SEL R15, R9, R14, !P2 ;  /* 0x0000000e090f7207 */ /* 0x000fea0005000000 */
[----:B------:R-:W-:Y:S04]  /*3c00*/  IMAD.MOV R14, RZ, RZ, -R15 ;  /* 0x000000ffff0e7224 */ /* 0x000fe800078e0a0f */
[----:B------:R-:W-:Y:S02]  /*3c10*/  IMAD R14, R40, R14, R9 ;  /* 0x0000000e280e7224 */ /* 0x000fe400078e0209 */
[C---:B------:R-:W-:Y:S05]  /*3c20*/  @!P0 IMAD.HI.U32 R10, R3.reuse, R4, RZ ;  /* 0x00000004030a8227 */ /* 0x040fea00078e00ff */
[----:B------:R-:W-:Y:S04]  /*3c30*/  @!P0 SHF.R.U32.HI R10, RZ, R5, R10 ;  /* 0x00000005ff0a8219 */ /* 0x000fe8000001160a */
[----:B------:R-:W-:Y:S01]  /*3c40*/  @!P0 SEL R0, R3, R10, !P2 ;  /* 0x0000000a03008207 */ /* 0x000fe20005000000 */
[----:B------:R-:W-:Y:S03]  /*3c50*/  IMAD.MOV R10, RZ, RZ, -R3 ;  /* 0x000000ffff0a7224 */ /* 0x000fe600078e0a03 */
[----:B------:R-:W-:Y:S01]  /*3c60*/  @!P0 IADD3 R15, PT, PT, R15, -R0, RZ ;  /* 0x800000000f0f8210 */ /* 0x000fe20007ffe0ff */
[----:B------:R-:W-:Y:S01]  /*3c70*/  @!P0 IMAD R0, R11, R14, R0 ;  /* 0x0000000e0b008224 */ /* 0x000fe200078e0200 */
[----:B------:R-:W-:Y:S01]  /*3c80*/  IADD3 R11, PT, PT, -R9, RZ, RZ ;  /* 0x000000ff090b7210 */ /* 0x000fe20007ffe1ff */
[----:B------:R-:W-:Y:S02]  /*3c90*/  IMAD R13, R2, R10, R13 ;  /* 0x0000000a020d7224 */ /* 0x000fe400078e020d */
[----:B------:R-:W-:Y:S02]  /*3ca0*/  @!P0 IMAD R9, R15, R40, R3 ;  /* 0x000000280f098224 */ /* 0x000fe400078e0203 */
[----:B------:R-:W-:Y:S02]  /*3cb0*/  @!P0 IMAD.MOV.U32 R3, RZ, RZ, R0 ;  /* 0x000000ffff038224 */ /* 0x000fe400078e0000 */
[----:B------:R-:W-:Y:S02]  /*3cc0*/  IMAD R8, R6, R11, R8 ;  /* 0x0000000b06087224 */ /* 0x000fe400078e0208 */
[----:B------:R-:W-:Y:S02]  /*3cd0*/  IMAD R13, R3, R2, R13 ;  /* 0x00000002030d7224 */ /* 0x000fe400078e020d */
[----:B------:R-:W-:Y:S02]  /*3ce0*/  IMAD R8, R9, R6, R8 ;  /* 0x0000000609087224 */ /* 0x000fe400078e0208 */
.L_x_68:
[----:B------:R-:W-:Y:S05]  /*3cf0*/  BRA.U UP1, `(.L_x_69) ;  /* 0x0000000101107547 */ /* 0x000fea000b800000 */
[----:B------:R-:W-:Y:S04]  /*3d00*/  MOV R0, UR13 ;  /* 0x0000000d00007c02 */ /* 0x000fe80008000f00 */
[----:B------:R-:W-:Y:S04]  /*3d10*/  SHF.L.U32 R3, R0, 0x1f, RZ ;  /* 0x0000001f00037819 */ /* 0x000fe800000006ff */
[----:B------:R-:W1:Y:S02]  /*3d20*/  SYNCS.PHASECHK.TRANS64.TRYWAIT P0, [UR6+0x48], R3 ;  /* 0x00004803ff0075a7 */ /* 0x000e640008001106 */
[----:B-1----:R-:W-:Y:S05]  /*3d30*/  @!P0 BRA `(.L_x_70) ;  /* 0x00000028003c8947 */ /* 0x002fea0003800000 */
.L_x_69:
[----:B------:R-:W-:Y:S05]  /*3d40*/  BRA.U !UP3, `(.L_x_71) ;  /* 0x000000010b347547 */ /* 0x000fea000b800000 */
[----:B------:R-:W-:Y:S01]  /*3d50*/  UPLOP3.LUT UP0, UPT, UPT, UPT, UP2, 0x80, 0x8 ;  /* 0x000000000008789c */ /* 0x000fe20003f0f020 */
[----:B-1----:R-:W-:Y:S02]  /*3d60*/  HFMA2 R0, -RZ, RZ, 0, 5.9604644775390625e-08 ;  /* 0x00000001ff007431 */ /* 0x002fe400000001ff */
[----:B------:R-:W-:Y:S03]  /*3d70*/  IMAD.MOV.U32 R98, RZ, RZ, 0x1 ;  /* 0x00000001ff627424 */ /* 0x000fe600078e00ff */
[----:B------:R-:W-:Y:S05]  /*3d80*/  PLOP3.LUT P0, PT, PT, PT, UP0, 0x80, 0x8 ;  /* 0x000000000008781c */ /* 0x000fea0003f0f008 */
[----:B------:R-:W1:Y:S01]  /*3d90*/  @UP0 LDCU.64 UR8, c[0x0][0x888] ;  /* 0x00011100ff0807ac */ /* 0x000e620008000a00 */
[----:B------:R-:W-:Y:S07]  /*3da0*/  @UP0 UIMAD UR7, UR36, UR4, URZ ;  /* 0x00000004240702a4 */ /* 0x000fee000f8e02ff */
[----:B------:R-:W-:Y:S01]  /*3db0*/  @!P0 PRMT R98, R0, 0x7610, R98 ;  /* 0x0000761000628816 */ /* 0x000fe20000000062 */
[----:B-1----:R-:W-:Y:S03]  /*3dc0*/  @UP0 UIMAD.WIDE UR8, UR7, 0x4, UR8 ;  /* 0x00000004070808a5 */ /* 0x002fe6000f8e0208 */
[----:B------:R-:W1:Y:S03]  /*3dd0*/  @!UP0 LDCU UR7, c[0x0][0x880] ;  /* 0x00011000ff0787ac */ /* 0x000e660008000800 */
[----:B------:R-:W-:Y:S01]  /*3de0*/  IMAD.U32 R10, RZ, RZ, UR8 ;  /* 0x00000008ff0a7e24 */ /* 0x000fe2000f8e00ff */
[----:B------:R-:W-:Y:S05]  /*3df0*/  MOV R11, UR9 ;  /* 0x00000009000b7c02 */ /* 0x000fea0008000f00 */
[----:B-----5:R3:W5:Y:S02]  /*3e00*/  @P0 LDG.E R48, desc[UR40][R10.64] ;  /* 0x000000280a300981 */ /* 0x020764000c1e1900 */
[----:B-1-3--:R-:W-:Y:S07]  /*3e10*/  @!P0 IMAD.U32 R48, RZ, RZ, UR7 ;  /* 0x00000007ff308e24 */ /* 0x00afee000f8e00ff */
.L_x_71:
[----:B-----5:R-:W-:Y:S01]  /*3e20*/  @!P4 ISETP.EQ.AND P5, PT, R48, RZ, PT ;  /* 0x000000ff3000c20c */ /* 0x020fe20003fa2270 */
[----:B------:R-:W-:Y:S01]  /*3e30*/  @!UPT UIADD3 URZ, UPT, UPT, URZ, URZ, URZ ;  /* 0x000000fffffff290 */ /* 0x000fe2000fffe0ff */
[----:B------:R-:W-:Y:S11]  /*3e40*/  @!P4 BRA `(.L_x_72) ;  /* 0x000000000014c947 */ /* 0x000ff60003800000 */
[----:B------:R-:W-:Y:S02]  /*3e50*/  LOP3.LUT P0, RZ, R98, 0xff, RZ, 0xc0, !PT ;  /* 0x000000ff62ff7812 */ /* 0x000fe4000780c0ff */
[----:B------:R-:W-:Y:S04]  /*3e60*/  PLOP3.LUT P5, PT, PT, PT, UP0, 0x80, 0x8 ;  /* 0x000000000008781c */ /* 0x000fe80003faf008 */
[----:B------:R-:W-:Y:S07]  /*3e70*/  PLOP3.LUT P5, PT, P5, PT, PT, 0x8, 0x80 ;  /* 0x000000000080781c */ /* 0x000fee0002fae170 */
[----:B------:R-:W-:Y:S11]  /*3e80*/  @P0 ISETP.EQ.AND P5, PT, R48, RZ, PT ;  /* 0x000000ff3000020c */ /* 0x000ff60003fa2270 */
[----:B------:R-:W-:Y:S02]  /*3e90*/  @!UPT UIADD3 URZ, UPT, UPT, URZ, URZ, URZ ;  /* 0x000000fffffff290 */ /* 0x000fe4000fffe0ff */
.L_x_72:
[----:B------:R-:W3:Y:S01]  /*3ea0*/  SYNCS.PHASECHK.TRANS64.TRYWAIT P4, [UR6+0x38], R26 ;  /* 0x0000381aff0075a7 */ /* 0x000ee20008081106 */
[----:B------:R-:W-:Y:S01]  /*3eb0*/  @P3 SHF.R.U32.HI R27, RZ, 0x10, R21 ;  /* 0x00000010ff1b3819 */ /* 0x000fe20000011615 */
[----:B------:R-:W-:Y:S01]  /*3ec0*/  VIADD R29, R29, 0x1 ;  /* 0x000000011d1d7836 */ /* 0x000fe20000000000 */
[----:B------:R-:W5:Y:S08]  /*3ed0*/  LDC.64 R14, c[0x0][0xb10] ;  /* 0x0002c400ff0e7b82 */ /* 0x000f700000000a00 */
[----:B------:R-:W2:Y:S08]  /*3ee0*/  LDC.64 R10, c[0x0][0xb18] ;  /* 0x0002c600ff0a7b82 */ /* 0x000eb00000000a00 */
[----:B-1----:R-:W1:Y:S08]  /*3ef0*/  @!P1 LDC R0, c[0x0][0xb20] ;  /* 0x0002c800ff009b82 */ /* 0x002e700000000800 */
[----:B------:R-:W4:Y:S01]  /*3f00*/  @!P1 LDC R3, c[0x0][0xb0c] ;  /* 0x0002c300ff039b82 */ /* 0x000f220000000800 */
[----:B-----5:R-:W-:Y:S05]  /*3f10*/  @!P1 IMAD.HI.U32 R14, R13, R14, RZ ;  /* 0x0000000e0d0e9227 */ /* 0x020fea00078e00ff */
[----:B------:R-:W-:Y:S01]  /*3f20*/  @!P1 SHF.R.U32.HI R14, RZ, R15, R14 ;  /* 0x0000000fff0e9219 */ /* 0x000fe2000001160e */
[----:B--2---:R-:W-:Y:S01]  /*3f30*/  @!P1 IMAD.HI.U32 R11, R8, R11, RZ ;  /* 0x0000000b080b9227 */ /* 0x004fe200078e00ff */
[----:B------:R-:W-:Y:S04]  /*3f40*/  @!P1 ISETP.NE.AND P0, PT, R10, 0x1, PT ;  /* 0x000000010a00980c */ /* 0x000fe80003f05270 */
[----:B-1----:R-:W-:Y:S02]  /*3f50*/  @!P1 SHF.R.U32.HI R9, RZ, R0, R11 ;  /* 0x00000000ff099219 */ /* 0x002fe4000001160b */
[----:B----4-:R-:W-:Y:S02]  /*3f60*/  @!P1 ISETP.NE.AND P2, PT, R3, 0x1, PT ;  /* 0x000000010300980c */ /* 0x010fe40003f45270 */
[----:B------:R-:W-:Y:S02]  /*3f70*/  @!P1 SEL R9, R8, R9, !P0 ;  /* 0x0000000908099207 */ /* 0x000fe40004000000 */
[----:B------:R-:W-:Y:S02]  /*3f80*/  ELECT P0, URZ, PT ;  /* 0x0000000000ff782f */ /* 0x000fe40003800000 */
[----:B------:R-:W-:Y:S05]  /*3f90*/  @!P1 SEL R14, R13, R14, !P2 ;  /* 0x0000000e0d0e9207 */ /* 0x000fea0005000000 */
[----:B------:R-:W-:Y:S02]  /*3fa0*/  @!P1 IMAD.IADD R0, R9, 0x1, -R14 ;  /* 0x0000000109009824 */ /* 0x000fe400078e0a0e */
[----:B------:R-:W-:Y:S02]  /*3fb0*/  @!P1 IMAD.IADD R9, R14, 0x1, -R9 ;  /* 0x000000010e099824 */ /* 0x000fe400078e0a09 */
[----:B------:R-:W-:Y:S02]  /*3fc0*/  @!P1 IMAD R13, R0, R3, R13 ;  /* 0x00000003000d9224 */ /* 0x000fe400078e020d */
[----:B------:R-:W-:Y:S01]  /*3fd0*/  @!P1 IMAD R8, R9, R10, R8 ;  /* 0x0000000a09089224 */ /* 0x000fe200078e0208 */
[----:B---3--:R-:W-:Y:S06]  /*3fe0*/  @!P4 BRA `(.L_x_73) ;  /* 0x0000002400a8c947 */ /* 0x008fec0003800000 */
.L_x_122:
[----:B------:R-:W-:Y:S01]  /*3ff0*/  PLOP3.LUT P5, PT, P5, P0, PT, 0xf2, 0x2f ;  /* 0x00000000002f781c */ /* 0x000fe20002fa1e72 */
[----:B------:R-:W-:Y:S01]  /*4000*/  UMOV UR14, 0x0 ;  /* 0x00000000000e7882 */ /* 0x000fe20000000000 */
[----:B------:R-:W-:Y:S01]  /*4010*/  LOP3.LUT R30, R30, 0x1, RZ, 0x3c, !PT ;  /* 0x000000011e1e7812 */ /* 0x000fe200078e3cff */
[----:B------:R-:W-:Y:S01]  /*4020*/  UMOV UR15, 0x10000000 ;  /* 0x10000000000f7882 */ /* 0x000fe20000000000 */
[----:B------:R-:W-:Y:S01]  /*4030*/  UMOV UR12, UR36 ;  /* 0x00000024000c7c82 */ /* 0x000fe20008000000 */
[----:B------:R-:W-:Y:S08]  /*4040*/  @P3 R2UR UR36, R27 ;  /* 0x000000001b2432ca */ /* 0x000ff000000e0000 */
[----:B-1----:R-:W-:Y:S01]  /*4050*/  @!P5 IADD3 R3, P0, PT, R32, 0x580, RZ ;  /* 0x000005802003d810 */ /* 0x002fe20007f1e0ff */
[----:B------:R-:W-:Y:S01]  /*4060*/  @!P5 IMAD.SHL.U32 R97, R97, 0x40, RZ ;  /* 0x000000406161d824 */ /* 0x000fe200078e00ff */
[----:B------:R-:W-:Y:S01]  /*4070*/  VOTEU.ALL UP1, P5 ;  /* 0x0000000000ff7886 */ /* 0x000fe20002820000 */
[----:B------:R-:W-:Y:S01]  /*4080*/  @!P5 IMAD.SHL.U32 R99, R99, 0x40, RZ ;  /* 0x000000406363d824 */ /* 0x000fe200078e00ff */
[----:B------:R-:W-:Y:S01]  /*4090*/  @!P5 R2UR UR8, R3 ;  /* 0x000000000308d2ca */ /* 0x000fe200000e0000 */
[----:B------:R-:W-:Y:S01]  /*40a0*/  @!P5 IMAD.X R0, RZ, RZ, R33, P0 ;  /* 0x000000ffff00d224 */ /* 0x000fe200000e0621 */
[----:B------:R-:W-:Y:S01]  /*40b0*/  @!P5 R2UR UR10, R97 ;  /* 0x00000000610ad2ca */ /* 0x000fe200000e0000 */
[----:B------:R-:W-:Y:S01]  /*40c0*/  @!UP1 UIADD3 UR9, UPT, UPT, UR6, 0x30, URZ ;  /* 0x0000003006099890 */ /* 0x000fe2000fffe0ff */
[----:B------:R-:W-:Y:S01]  /*40d0*/  @!P5 R2UR UR11, R99 ;  /* 0x00000000630bd2ca */ /* 0x000fe200000e0000 */
[----:B------:R-:W-:Y:S01]  /*40e0*/  IMAD.IADD R97, R8, 0x1, R81 ;  /* 0x0000000108617824 */ /* 0x000fe200078e0251 */
[----:B------:R-:W-:Y:S01]  /*40f0*/  @!P5 R2UR UR7, R0 ;  /* 0x000000000007d2ca */ /* 0x000fe200000e0000 */
[----:B------:R-:W-:Y:S01]  /*4100*/  IMAD.IADD R99, R13, 0x1, R96 ;  /* 0x000000010d637824 */ /* 0x000fe200078e0260 */
[C---:B------:R-:W-:Y:S04]  /*4110*/  ISETP.NE.AND P0, PT, R29.reuse, 0x2, PT ;  /* 0x000000021d00780c */ /* 0x040fe80003f05270 */
[----:B------:R-:W-:Y:S01]  /*4120*/  SEL R3, RZ, 0x1, P0 ;  /* 0x00000001ff037807 */ /* 0x000fe20000000000 */
[----:B------:R-:W-:Y:S01]  /*4130*/  IMAD.U32 R10, RZ, RZ, UR8 ;  /* 0x00000008ff0a7e24 */ /* 0x000fe2000f8e00ff */
[----:B------:R-:W-:Y:S01]  /*4140*/  @!UP1 UIADD3 UR8, UPT, UPT, UR6, 0x200, URZ ;  /* 0x0000020006089890 */ /* 0x000fe2000fffe0ff */
[----:B------:R-:W-:Y:S01]  /*4150*/  SEL R29, R29, RZ, P0 ;  /* 0x000000ff1d1d7207 */ /* 0x000fe20000000000 */
[----:B------:R-:W-:Y:S01]  /*4160*/  VOTEU.ALL UP1, P5 ;  /* 0x0000000000ff7886 */ /* 0x000fe20002820000 */
[----:B------:R-:W-:Y:S02]  /*4170*/  LOP3.LUT R28, R28, R3, RZ, 0x3c, !PT ;  /* 0x000000031c1c7212 */ /* 0x000fe400078e3cff */
[----:B------:R-:W-:Y:S01]  /*4180*/  IMAD.U32 R11, RZ, RZ, UR7 ;  /* 0x00000007ff0b7e24 */ /* 0x000fe2000f8e00ff */
[----:B------:R-:W-:Y:S04]  /*4190*/  @!P5 R2UR UR16, R10 ;  /* 0x000000000a10d2ca */ /* 0x000fe800000e0000 */
[----:B------:R-:W-:Y:S11]  /*41a0*/  @!P5 R2UR UR17, R11 ;  /* 0x000000000b11d2ca */ /* 0x000ff600000e0000 */
[----:B------:R-:W-:Y:S02]  /*41b0*/  @!UPT UIADD3 URZ, UPT, UPT, URZ, URZ, URZ ;  /* 0x000000fffffff290 */ /* 0x000fe4000fffe0ff */
[----:B------:R3:W-:Y:S01]  /*41c0*/  @!UP1 UTMALDG.3D [UR8], [UR16], desc[UR14] ;  /* 0x00000e08100095b4 */ /* 0x0007e20008011000 */
[----:B------:R3:W-:Y:S01]  /*41d0*/  @!P5 SYNCS.ARRIVE.TRANS64.RED.A0TR RZ, [UR6+0x30], R25 ;  /* 0x00003019ffffd9a7 */ /* 0x0007e20008300406 */
[----:B------:R-:W-:Y:S01]  /*41e0*/  UPLOP3.LUT UP1, UPT, UPT, UPT, UPT, 0x80, 0x8 ;  /* 0x000000000008789c */ /* 0x000fe20003f2f070 */
[----:B------:R-:W-:Y:S01]  /*41f0*/  SYNCS.ARRIVE.TRANS64.RED.A1T0 RZ, [UR37], RZ ;  /* 0x000000ffffff79a7 */ /* 0x000fe20008100425 */
[----:B------:R-:W-:Y:S09]  /*4200*/  @P3 BRA `(.L_x_74) ;  /* 0xfffffff400b43947 */ /* 0x000ff2000383ffff */
[----:B------:R-:W-:Y:S07]  /*4210*/  MOV R0, UR6 ;  /* 0x0000000600007c02 */ /* 0x000fee0008000f00 */
.L_x_75:
[----:B-1----:R-:W-:-:S04]  /*4220*/  SHF.L.U32 R3, R30, 0x1f, RZ ;  /* 0x0000001f1e037819 */ /* 0x002fc800000006ff */
[----:B------:R1:W2:Y:S03]  /*4230*/  SYNCS.PHASECHK.TRANS64.TRYWAIT P0, [R0+URZ+0x38], R3 ;  /* 0x00003803000075a7 */ /* 0x0002a600080011ff */
[----:B--2---:R-:W-:Y:S05]  /*4240*/  @!P0 NANOSLEEP.SYNCS 0x989680 ;  /* 0x009896800000895d */ /* 0x004fea0003900000 */
[----:B------:R-:W2:Y:S02]  /*4250*/  @!P0 SYNCS.PHASECHK.TRANS64 P0, [R0+URZ+0x38], R3 ;  /* 0x00003803000085a7 */ /* 0x000ea400080010ff */
[----:B--23--:R-:W-:Y:S05]  /*4260*/  @P0 EXIT ;  /* 0x000000000000094d */ /* 0x00cfea0003800000 */
[----:B------:R-:W-:Y:S05]  /*4270*/  BRA `(.L_x_75) ;  /* 0xfffffffc00e87947 */ /* 0x000fea000383ffff */
.L_x_66:
[----:B------:R-:W-:-:S06]  /*4280*/  UISETP.GE.AND UP1, UPT, UR8, 0x4, UPT ;  /* 0x000000040800788c */ /* 0x000fcc000bf26270 */
[----:B------:R-:W-:-:S13]  /*4290*/  PLOP3.LUT P0, PT, PT, PT, UP1, 0x80, 0x8 ;  /* 0x000000000008781c */ /* 0x000fda0003f0f018 */
[----:B------:R-:W-:Y:S05]  /*42a0*/  @!P0 EXIT ;  /* 0x000000000000894d */ /* 0x000fea0003800000 */
[----:B------:R-:W-:Y:S01]  /*42b0*/  BAR.SYNC.DEFER_BLOCKING 0x6, 0xa0 ;  /* 0x0182800000007b1d */ /* 0x000fe20000010000 */
[C---:B------:R-:W-:Y:S02]  /*42c0*/  IMAD.SHL.U32 R5, R103.reuse, 0x40, RZ ;  /* 0x0000004067057824 */ /* 0x040fe400078e00ff */
[----:B------:R-:W-:Y:S02]  /*42d0*/  HFMA2 R113, -RZ, RZ, 0, 0 ;  /* 0x00000000ff717431 */ /* 0x000fe400000001ff */
[C---:B------:R-:W-:Y:S01]  /*42e0*/  IMAD.SHL.U32 R0, R103.reuse, 0x20, RZ ;  /* 0x0000002067007824 */ /* 0x040fe200078e00ff */
[----:B------:R-:W-:Y:S01]  /*42f0*/  CS2R R108, SRZ ;  /* 0x00000000006c7805 */ /* 0x000fe2000001ff00 */
[----:B------:R-:W-:Y:S01]  /*4300*/  IMAD.SHL.U32 R105, R103, 0x8, RZ ;  /* 0x0000000867697824 */ /* 0x000fe200078e00ff */
[----:B------:R-:W-:Y:S01]  /*4310*/  UMOV UR43, 0x400 ;  /* 0x00000400002b7882 */ /* 0x000fe20000000000 */
[----:B------:R-:W-:Y:S01]  /*4320*/  LOP3.LUT R2, R5, 0x180, RZ, 0xc0, !PT ;  /* 0x0000018005027812 */ /* 0x000fe200078ec0ff */
[----:B------:R-:W-:Y:S01]  /*4330*/  ULEA UR43, UR37, UR43, 0x18 ;  /* 0x0000002b252b7291 */ /* 0x000fe2000f8ec0ff */
[----:B------:R-:W1:Y:S01]  /*4340*/  LDC R101, c[0x0][0x370] ;  /* 0x0000dc00ff657b82 */ /* 0x000e620000000800 */
[----:B------:R-:W-:Y:S01]  /*4350*/  LOP3.LUT R0, R0, 0xc00, RZ, 0xc0, !PT ;  /* 0x00000c0000007812 */ /* 0x000fe200078ec0ff */
[C---:B------:R-:W-:Y:S01]  /*4360*/  IMAD.U32 R46, R103.reuse, 0x10000, RZ ;  /* 0x00010000672e7824 */ /* 0x040fe200078e00ff */
[----:B------:R-:W-:Y:S01]  /*4370*/  LOP3.LUT R105, R2, 0x30, R105, 0xf8, !PT ;  /* 0x0000003002697812 */ /* 0x000fe200078ef869 */
[C---:B------:R-:W-:Y:S01]  /*4380*/  IMAD.SHL.U32 R2, R103.reuse, 0x2, RZ ;  /* 0x0000000267027824 */ /* 0x040fe200078e00ff */
[--C-:B------:R-:W-:Y:S01]  /*4390*/  LOP3.LUT R0, R0, 0x40, R5.reuse, 0xf8, !PT ;  /* 0x0000004000007812 */ /* 0x100fe200078ef805 */
[----:B------:R-:W-:Y:S01]  /*43a0*/  IMAD.SHL.U32 R104, R103, 0x10, RZ ;  /* 0x0000001067687824 */ /* 0x000fe200078e00ff */
[----:B------:R-:W-:Y:S01]  /*43b0*/  UIADD3 UR4, UPT, UPT, UR43, 0x1200, URZ ;  /* 0x000012002b047890 */ /* 0x000fe2000fffe0ff */
[----:B------:R-:W2:Y:S01]  /*43c0*/  LDC R42, c[0x0][0xb0c] ;  /* 0x0002c300ff2a7b82 */ /* 0x000ea20000000800 */
[----:B------:R-:W-:Y:S01]  /*43d0*/  LOP3.LUT R105, R105, 0x20, R2, 0x78, !PT ;  /* 0x0000002069697812 */ /* 0x000fe200078e7802 */
[----:B------:R-:W-:Y:S01]  /*43e0*/  IMAD.MOV.U32 R44, RZ, RZ, RZ ;  /* 0x000000ffff2c7224 */ /* 0x000fe200078e00ff */
[----:B------:R-:W-:Y:S01]  /*43f0*/  LOP3.LUT R0, R0, 0x200, R5, 0xf8, !PT ;  /* 0x0000020000007812 */ /* 0x000fe200078ef805 */
[----:B------:R-:W-:Y:S01]  /*4400*/  IMAD.MOV.U32 R110, RZ, RZ, RZ ;  /* 0x000000ffff6e7224 */ /* 0x000fe200078e00ff */
[----:B------:R-:W-:Y:S01]  /*4410*/  LOP3.LUT R46, R46, 0x600000, RZ, 0xc0, !PT ;  /* 0x006000002e2e7812 */ /* 0x000fe200078ec0ff */
[----:B------:R-:W-:Y:S01]  /*4420*/  IMAD.U32 R111, RZ, RZ, UR4 ;  /* 0x00000004ff6f7e24 */ /* 0x000fe2000f8e00ff */
[----:B------:R-:W4:Y:S01]  /*4430*/  LDS R3, [UR43+0x100] ;  /* 0x0001002bff037984 */ /* 0x000f220008000800 */
[----:B------:R-:W1:Y:S01]  /*4440*/  LDC R100, c[0x0][0xb20] ;  /* 0x0002c800ff647b82 */ /* 0x000e620000000800 */
[----:B------:R-:W-:Y:S01]  /*4450*/  LOP3.LUT R105, R0, R105, RZ, 0xfc, !PT ;  /* 0x0000006900697212 */ /* 0x000fe200078efcff */
[----:B------:R-:W1:Y:S01]  /*4460*/  LDCU.64 UR46, c[0x0][0x348] ;  /* 0x00006900ff2e77ac */ /* 0x000e620008000a00 */
[----:B------:R-:W-:-:S02]  /*4470*/  LOP3.LUT R104, R104, 0x20, RZ, 0xc0, !PT ;  /* 0x0000002068687812 */ /* 0x000fc400078ec0ff */
[----:B------:R-:W-:Y:S01]  /*4480*/  IADD3 R5, PT, PT, R105, UR43, RZ ;  /* 0x0000002b69057c10 */ /* 0x000fe2000fffe0ff */
[----:B------:R-:W1:Y:S02]  /*4490*/  LDCU.64 UR38, c[0x0][0x888] ;  /* 0x00011100ff2677ac */ /* 0x000e640008000a00 */
[----:B------:R-:W1:Y:S01]  /*44a0*/  LDC R41, c[0x0][0xb30] ;  /* 0x0002cc00ff297b82 */ /* 0x000e620000000800 */
[----:B------:R-:W-:Y:S01]  /*44b0*/  IADD3 R104, PT, PT, -R104, 0x200, R5 ;  /* 0x0000020068687810 */ /* 0x000fe20007ffe105 */
[----:B------:R-:W-:-:S06]  /*44c0*/  UIADD3 UR42, UPT, UPT, UR43, 0x200, URZ ;  /* 0x000002002b2a7890 */ /* 0x000fcc000fffe0ff */
[----:B------:R-:W1:Y:S08]  /*44d0*/  LDC.64 R90, c[0x0][0xb10] ;  /* 0x0002c400ff5a7b82 */ /* 0x000e700000000a00 */
[----:B------:R-:W1:Y:S08]  /*44e0*/  LDC.64 R38, c[0x0][0xb18] ;  /* 0x0002c600ff267b82 */ /* 0x000e700000000a00 */
[----:B------:R-:W1:Y:S01]  /*44f0*/  LDC.64 R86, c[0x0][0x888] ;  /* 0x00022200ff567b82 */ /* 0x000e620000000a00 */
[----:B----4-:R-:W-:-:S07]  /*4500*/  IMAD.IADD R46, R3, 0x1, R46 ;  /* 0x00000001032e7824 */ /* 0x010fce00078e022e */
[----:B------:R-:W4:Y:S08]  /*4510*/  LDC.64 R36, c[0x0][0xb28] ;  /* 0x0002ca00ff247b82 */ /* 0x000f300000000a00 */
[----:B------:R-:W1:Y:S08]  /*4520*/  LDC.64 R88, c[0x0][0x890] ;  /* 0x00022400ff587b82 */ /* 0x000e700000000a00 */
[----:B------:R-:W1:Y:S08]  /*4530*/  LDC.64 R84, c[0x0][0x8b0] ;  /* 0x00022c00ff547b82 */ /* 0x000e700000000a00 */
[----:B------:R-:W1:Y:S08]  /*4540*/  LDC.64 R82, c[0x0][0x8a8] ;  /* 0x00022a00ff527b82 */ /* 0x000e700000000a00 */
[----:B--2---:R-:W1:Y:S02]  /*4550*/  LDC R102, c[0x0][0x374] ;  /* 0x0000dd00ff667b82 */ /* 0x004e640000000800 */
.L_x_93:
[----:B------:R-:W-:Y:S02]  /*4560*/  LEA R0, R113, UR43, 0x3 ;  /* 0x0000002b71007c11 */ /* 0x000fe4000f8e18ff */
[----:B------:R-:W-:Y:S02]  /*4570*/  SHF.L.U32 R3, R109, 0x1f, RZ ;  /* 0x0000001f6d037819 */ /* 0x000fe400000006ff */
[----:B------:R-:W-:Y:S02]  /*4580*/  LEA R16, R113, UR43, 0x4 ;  /* 0x0000002b71107c11 */ /* 0x000fe4000f8e20ff */
[----:B--2---:R-:W2:Y:S02]  /*4590*/  SYNCS.PHASECHK.TRANS64.TRYWAIT P0, [R0+URZ+0x50], R3 ;  /* 0x00005003000075a7 */ /* 0x004ea400080011ff */
[----:B-12---:R-:W-:Y:S05]  /*45a0*/  @!P0 BRA `(.L_x_76) ;  /* 0x0000002000508947 */ /* 0x006fea0003800000 */
.L_x_123:
[----:B------:R-:W4:Y:S01]  /*45b0*/  LDC.64 R12, c[0x0][0xb10] ;  /* 0x0002c400ff0c7b82 */ /* 0x000f220000000a00 */
[----:B------:R-:W4:Y:S01]  /*45c0*/  LDS.128 R16, [R16+0xe0] ;  /* 0x0000e00010107984 */ /* 0x000f220000000c00 */
[----:B-1----:R-:W-:Y:S01]  /*45d0*/  ISETP.NE.AND P1, PT, R41, 0x1, PT ;  /* 0x000000012900780c */ /* 0x002fe20003f25270 */
[----:B--2---:R-:W-:Y:S01]  /*45e0*/  VIADD R0, R0, 0x60 ;  /* 0x0000006000007836 */ /* 0x004fe20000000000 */
[----:B---3--:R-:W-:Y:S04]  /*45f0*/  ISETP.GE.AND P0, PT, R40, 0x1, PT ;  /* 0x000000012800780c */ /* 0x008fe80003f06270 */
[----:B------:R-:W1:Y:S01]  /*4600*/  LDC.64 R10, c[0x0][0xb18] ;  /* 0x0002c600ff0a7b82 */ /* 0x000e620000000a00 */
[----:B------:R-:W-:Y:S01]  /*4610*/  PRMT R0, RZ, 0x654, R0 ;  /* 0x00000654ff007816 */ /* 0x000fe20000000000 */
[----:B------:R-:W-:Y:S01]  /*4620*/  @!PT LDS RZ, [RZ] ;  /* 0x00000000fffff984 */ /* 0x000fe20000000800 */
[----:B------:R-:W-:Y:S01]  /*4630*/  @!PT LDS RZ, [RZ] ;  /* 0x00000000fffff984 */ /* 0x000fe20000000800 */
[----:B------:R-:W-:Y:S01]  /*4640*/  @!PT LDS RZ, [RZ] ;  /* 0x00000000fffff984 */ /* 0x000fe20000000800 */
[----:B------:R-:W-:Y:S01]  /*4650*/  @!PT LDS RZ, [RZ] ;  /* 0x00000000fffff984 */ /* 0x000fe20000000800 */
[----:B------:R2:W-:Y:S06]  /*4660*/  MEMBAR.ALL.CTA ;  /* 0x0000000000007992 */ /* 0x0005ec0000008000 */
[----:B--2---:R-:W2:Y:S01]  /*4670*/  FENCE.VIEW.ASYNC.S ;  /* 0x00000000000073c6 */ /* 0x004ea20000000000 */
[----:B------:R-:W3:Y:S08]  /*4680*/  @!P1 LDC R14, c[0x0][0xb20] ;  /* 0x0002c800ff0e9b82 */ /* 0x000ef00000000800 */
[----:B------:R-:W1:Y:S01]  /*4690*/  @!P1 LDC R9, c[0x0][0xb0c] ;  /* 0x0002c300ff099b82 */ /* 0x000e620000000800 */
[----:B--2---:R2:W-:Y:S01]  /*46a0*/  SYNCS.ARRIVE.TRANS64.RED.A1T0 RZ, [R0+URZ], RZ ;  /* 0x000000ff00ff79a7 */ /* 0x0045e200081004ff */
[----:B----4-:R-:W-:Y:S04]  /*46b0*/  LOP3.LUT P4, RZ, R18, 0x1, RZ, 0xc0, !PT ;  /* 0x0000000112ff7812 */ /* 0x010fe8000788c0ff */
[----:B------:R-:W-:Y:S09]  /*46c0*/  P2R R112, PR, RZ, 0x10 ;  /* 0x00000010ff707803 */ /* 0x000ff20000000000 */
[----:B------:R-:W-:Y:S02]  /*46d0*/  @P4 MOV R45, R16 ;  /* 0x00000010002d4202 */ /* 0x000fe40000000f00 */
[----:B------:R-:W-:Y:S01]  /*46e0*/  @P4 LOP3.LUT R43, R17, 0xffff, RZ, 0xc0, !PT ;  /* 0x0000ffff112b4812 */ /* 0x000fe200078ec0ff */
[----:B--2---:R-:W-:Y:S06]  /*46f0*/  @!P0 BRA `(.L_x_77) ;  /* 0x0000000000a48947 */ /* 0x004fec0003800000 */
[----:B------:R-:W-:Y:S01]  /*4700*/  IMAD.HI.U32 R21, R102, R39, RZ ;  /* 0x0000002766157227 */ /* 0x000fe200078e00ff */
[----:B------:R-:W-:Y:S02]  /*4710*/  ISETP.NE.AND P0, PT, R38, 0x1, PT ;  /* 0x000000012600780c */ /* 0x000fe40003f05270 */
[----:B------:R-:W-:Y:S01]  /*4720*/  ISETP.NE.AND P2, PT, R40, 0x1, PT ;  /* 0x000000012800780c */ /* 0x000fe20003f45270 */
[----:B------:R-:W-:Y:S01]  /*4730*/  IMAD.HI.U32 R20, R101, R90, RZ ;  /* 0x0000005a65147227 */ /* 0x000fe200078e00ff */
[----:B------:R-:W-:Y:S02]  /*4740*/  SHF.R.U32.HI R21, RZ, R100, R21 ;  /* 0x00000064ff157219 */ /* 0x000fe40000011615 */
[----:B------:R-:W-:Y:S01]  /*4750*/  ISETP.NE.AND P3, PT, R42, 0x1, PT ;  /* 0x000000012a00780c */ /* 0x000fe20003f65270 */
[----:B------:R-:W-:Y:S01]  /*4760*/  IMAD.HI.U32 R24, R45, R90, RZ ;  /* 0x0000005a2d187227 */ /* 0x000fe200078e00ff */
[----:B------:R-:W-:Y:S02]  /*4770*/  SHF.R.U32.HI R20, RZ, R91, R20 ;  /* 0x0000005bff147219 */ /* 0x000fe40000011614 */
[----:B------:R-:W-:Y:S01]  /*4780*/  SEL R3, R102, R21, !P0 ;  /* 0x0000001566037207 */ /* 0x000fe20004000000 */
[----:B------:R-:W-:Y:S01]  /*4790*/  IMAD.HI.U32 R21, R43, R39, RZ ;  /* 0x000000272b157227 */ /* 0x000fe200078e00ff */
[----:B------:R-:W-:Y:S02]  /*47a0*/  SEL R7, R101, R20, !P3 ;  /* 0x0000001465077207 */ /* 0x000fe40005800000 */
[----:B------:R-:W-:Y:S01]  /*47b0*/  SHF.R.U32.HI R24, RZ, R91, R24 ;  /* 0x0000005bff187219 */ /* 0x000fe20000011618 */
[-C--:B------:R-:W-:Y:S04]  /*47c0*/  IMAD.HI.U32 R20, R3, R36.reuse, RZ ;  /* 0x0000002403147227 */ /* 0x080fe800078e00ff */
[----:B------:R-:W-:Y:S01]  /*47d0*/  IMAD.HI.U32 R22, R7, R36, RZ ;  /* 0x0000002407167227 */ /* 0x000fe200078e00ff */
[-C--:B------:R-:W-:Y:S02]  /*47e0*/  @P2 SHF.R.U32.HI R3, RZ, R37.reuse, R20 ;  /* 0x00000025ff032219 */ /* 0x080fe40000011614 */
[----:B------:R-:W-:Y:S02]  /*47f0*/  SHF.R.U32.HI R20, RZ, R100, R21 ;  /* 0x00000064ff147219 */ /* 0x000fe40000011615 */
[----:B------:R-:W-:Y:S01]  /*4800*/  @P2 SHF.R.U32.HI R7, RZ, R37, R22 ;  /* 0x00000025ff072219 */ /* 0x000fe20000011616 */
[C---:B------:R-:W-:Y:S01]  /*4810*/  IMAD R2, R40.reuse, R3, RZ ;  /* 0x0000000328027224 */ /* 0x040fe200078e02ff */
[----:B------:R-:W-:Y:S02]  /*4820*/  SEL R5, R43, R20, !P0 ;  /* 0x000000142b057207 */ /* 0x000fe40004000000 */
[----:B------:R-:W-:Y:S01]  /*4830*/  SEL R3, R45, R24, !P3 ;  /* 0x000000182d037207 */ /* 0x000fe20005800000 */
[----:B------:R-:W-:Y:S01]  /*4840*/  IMAD R4, R40, R7, RZ ;  /* 0x0000000728047224 */ /* 0x000fe200078e02ff */
[C---:B------:R-:W-:Y:S01]  /*4850*/  ISETP.GE.AND P0, PT, R5.reuse, R2, PT ;  /* 0x000000020500720c */ /* 0x040fe20003f06270 */
[----:B------:R-:W-:Y:S03]  /*4860*/  IMAD.HI.U32 R6, R5, R36, RZ ;  /* 0x0000002405067227 */ /* 0x000fe600078e00ff */
[----:B------:R-:W-:Y:S01]  /*4870*/  ISETP.GE.OR P0, PT, R3, R4, P0 ;  /* 0x000000040300720c */ /* 0x000fe20000706670 */
[----:B------:R-:W-:Y:S01]  /*4880*/  IMAD.MOV R4, RZ, RZ, -R3 ;  /* 0x000000ffff047224 */ /* 0x000fe200078e0a03 */
[-C--:B------:R-:W-:Y:S03]  /*4890*/  SHF.R.U32.HI R6, RZ, R37.reuse, R6 ;  /* 0x00000025ff067219 */ /* 0x080fe60000011606 */
[----:B------:R-:W-:Y:S01]  /*48a0*/  IMAD R45, R42, R4, R45 ;  /* 0x000000042a2d7224 */ /* 0x000fe200078e022d */
[----:B------:R-:W-:Y:S05]  /*48b0*/  SEL R15, R5, R6, !P2 ;  /* 0x00000006050f7207 */ /* 0x000fea0005000000 */
[----:B------:R-:W-:Y:S02]  /*48c0*/  IMAD.MOV R6, RZ, RZ, -R15 ;  /* 0x000000ffff067224 */ /* 0x000fe400078e0a0f */
[C---:B------:R-:W-:Y:S04]  /*48d0*/  @!P0 IMAD.HI.U32 R2, R3.reuse, R36, RZ ;  /* 0x0000002403028227 */ /* 0x040fe800078e00ff */
[----:B------:R-:W-:Y:S01]  /*48e0*/  IMAD R6, R40, R6, R5 ;  /* 0x0000000628067224 */ /* 0x000fe200078e0205 */
[----:B------:R-:W-:Y:S04]  /*48f0*/  @!P0 SHF.R.U32.HI R2, RZ, R37, R2 ;  /* 0x00000025ff028219 */ /* 0x000fe80000011602 */
[----:B------:R-:W-:Y:S02]  /*4900*/  @!P0 SEL R0, R3, R2, !P2 ;  /* 0x0000000203008207 */ /* 0x000fe40005000000 */
[----:B------:R-:W-:Y:S02]  /*4910*/  IADD3 R2, PT, PT, -R5, RZ, RZ ;  /* 0x000000ff05027210 */ /* 0x000fe40007ffe1ff */
[----:B------:R-:W-:Y:S01]  /*4920*/  @!P0 IADD3 R8, PT, PT, R15, -R0, RZ ;  /* 0x800000000f088210 */ /* 0x000fe20007ffe0ff */
[----:B------:R-:W-:Y:S02]  /*4930*/  @!P0 IMAD R0, R7, R6, R0 ;  /* 0x0000000607008224 */ /* 0x000fe400078e0200 */
[----:B------:R-:W-:Y:S02]  /*4940*/  IMAD R43, R38, R2, R43 ;  /* 0x00000002262b7224 */ /* 0x000fe400078e022b */
[----:B------:R-:W-:Y:S02]  /*4950*/  @!P0 IMAD R5, R8, R40, R3 ;  /* 0x0000002808058224 */ /* 0x000fe400078e0203 */
[----:B------:R-:W-:Y:S04]  /*4960*/  @!P0 IMAD.MOV.U32 R3, RZ, RZ, R0 ;  /* 0x000000ffff038224 */ /* 0x000fe800078e0000 */
[----:B------:R-:W-:Y:S02]  /*4970*/  IMAD R45, R3, R42, R45 ;  /* 0x0000002a032d7224 */ /* 0x000fe400078e022d */
[----:B------:R-:W-:Y:S07]  /*4980*/  IMAD R43, R5, R38, R43 ;  /* 0x00000026052b7224 */ /* 0x000fee00078e022b */
.L_x_77:
[----:B------:R-:W-:Y:S01]  /*4990*/  @!P1 IMAD.HI.U32 R0, R45, R12, RZ ;  /* 0x0000000c2d009227 */ /* 0x000fe200078e00ff */
[----:B-1----:R-:W-:Y:S01]  /*49a0*/  @!P1 ISETP.NE.AND P0, PT, R10, 0x1, PT ;  /* 0x000000010a00980c */ /* 0x002fe20003f05270 */
[----:B------:R-:W-:Y:S01]  /*49b0*/  ULOP3.LUT UP0, URZ, UR42, 0x1b0, URZ, 0xc0, !UPT ;  /* 0x000001b02aff7892 */ /* 0x000fe2000f80c0ff */
[----:B------:R-:W-:Y:S01]  /*49c0*/  @!P1 ISETP.NE.AND P2, PT, R9, 0x1, PT ;  /* 0x000000010900980c */ /* 0x000fe20003f45270 */
[----:B------:R-:W-:Y:S01]  /*49d0*/  @!P1 IMAD.HI.U32 R3, R43, R11, RZ ;  /* 0x0000000b2b039227 */ /* 0x000fe200078e00ff */
[----:B------:R-:W-:Y:S02]  /*49e0*/  @!P1 SHF.R.U32.HI R0, RZ, R13, R0 ;  /* 0x0000000dff009219 */ /* 0x000fe40000011600 */
[----:B------:R-:W-:Y:S01]  /*49f0*/  @P4 SHF.R.U32.HI R107, RZ, 0x10, R17 ;  /* 0x00000010ff6b4819 */ /* 0x000fe20000011611 */
[----:B------:R-:W-:Y:S01]  /*4a00*/  VIADD R113, R113, 0x1 ;  /* 0x0000000171717836 */ /* 0x000fe20000000000 */
[----:B---3--:R-:W-:Y:S02]  /*4a10*/  @!P1 SHF.R.U32.HI R2, RZ, R14, R3 ;  /* 0x0000000eff029219 */ /* 0x008fe40000011603 */
[----:B------:R-:W-:Y:S02]  /*4a20*/  @!P1 SEL R3, R45, R0, !P2 ;  /* 0x000000002d039207 */ /* 0x000fe40005000000 */
[----:B------:R-:W-:Y:S05]  /*4a30*/  @!P1 SEL R2, R43, R2, !P0 ;  /* 0x000000022b029207 */ /* 0x000fea0004000000 */
[----:B------:R-:W-:Y:S02]  /*4a40*/  @!P1 IMAD.IADD R0, R2, 0x1, -R3 ;  /* 0x0000000102009824 */ /* 0x000fe400078e0a03 */
[----:B------:R-:W-:Y:S02]  /*4a50*/  @!P1 IMAD.IADD R2, R3, 0x1, -R2 ;  /* 0x0000000103029824 */ /* 0x000fe400078e0a02 */
[----:B------:R-:W-:Y:S02]  /*4a60*/  @!P1 IMAD R45, R0, R9, R45 ;  /* 0x00000009002d9224 */ /* 0x000fe400078e022d */
[----:B------:R-:W-:Y:S01]  /*4a70*/  @!P1 IMAD R43, R2, R10, R43 ;  /* 0x0000000a022b9224 */ /* 0x000fe200078e022b */
[----:B------:R-:W-:Y:S06]  /*4a80*/  BRA.U !UP0, `(.L_x_78) ;  /* 0x0000000108407547 */ /* 0x000fec000b800000 */
[----:B------:R-:W1:Y:S01]  /*4a90*/  LDCU.64 UR8, c[0x4][0x80] ;  /* 0x01001000ff0877ac */ /* 0x000e620008000a00 */
[----:B------:R-:W-:Y:S01]  /*4aa0*/  MOV R3, 0x0 ;  /* 0x0000000000037802 */ /* 0x000fe20000000f00 */
[----:B------:R-:W-:Y:S02]  /*4ab0*/  HFMA2 R12, -RZ, RZ, 0, 5.9604644775390625e-08 ;  /* 0x00000001ff0c7431 */ /* 0x000fe400000001ff */
[----:B------:R-:W-:Y:S02]  /*4ac0*/  IMAD.MOV.U32 R8, RZ, RZ, 0x70 ;  /* 0x00000070ff087424 */ /* 0x000fe400078e00ff */
[----:B------:R-:W-:Y:S01]  /*4ad0*/  IMAD.MOV.U32 R13, RZ, RZ, RZ ;  /* 0x000000ffff0d7224 */ /* 0x000fe200078e00ff */
[----:B------:R-:W2:Y:S01]  /*4ae0*/  LDCU.64 UR6, c[0x4][0x88] ;  /* 0x01001100ff0677ac */ /* 0x000ea20008000a00 */
[----:B------:R-:W3:Y:S01]  /*4af0*/  LDC.64 R2, c[0x4][R3] ;  /* 0x0100000003027b82 */ /* 0x000ee20000000a00 */
[----:B------:R-:W4:Y:S01]  /*4b00*/  LDCU.64 UR4, c[0x4][0x8] ;  /* 0x01000100ff0477ac */ /* 0x000f220008000a00 */
[----:B-1----:R-:W-:Y:S01]  /*4b10*/  MOV R5, UR9 ;  /* 0x0000000900057c02 */ /* 0x002fe20008000f00 */
[----:B------:R-:W-:Y:S01]  /*4b20*/  IMAD.U32 R4, RZ, RZ, UR8 ;  /* 0x00000008ff047e24 */ /* 0x000fe2000f8e00ff */
[----:B--2---:R-:W-:Y:S01]  /*4b30*/  MOV R7, UR7 ;  /* 0x0000000700077c02 */ /* 0x004fe20008000f00 */
[----:B------:R-:W-:Y:S01]  /*4b40*/  IMAD.U32 R6, RZ, RZ, UR6 ;  /* 0x00000006ff067e24 */ /* 0x000fe2000f8e00ff */
[----:B----4-:R-:W-:Y:S01]  /*4b50*/  MOV R11, UR5 ;  /* 0x00000005000b7c02 */ /* 0x010fe20008000f00 */
[----:B------:R-:W-:Y:S02]  /*4b60*/  IMAD.U32 R10, RZ, RZ, UR4 ;  /* 0x00000004ff0a7e24 */ /* 0x000fe4000f8e00ff */
[----:B------:R-:W-:Y:S07]  /*4b70*/  LEPC R20, `(.L_x_78) ;  /* 0x000000001014794e */ /* 0x000fee0000000000 */
[----:B---3-5:R-:W-:Y:S05]  /*4b80*/  CALL.ABS.NOINC R2 ;  /* 0x0000000002007343 */ /* 0x028fea0003c00000 */
.L_x_78:
[----:B------:R-:W-:Y:S01]  /*4b90*/  LOP3.LUT P0, RZ, R111, 0x1b0, RZ, 0xc0, !PT ;  /* 0x000001b06fff7812 */ /* 0x000fe2000780c0ff */
[----:B------:R-:W-:Y:S11]  /*4ba0*/  BSSY.RECONVERGENT B6, `(.L_x_79) ;  /* 0x0000013000067945 */ /* 0x000ff60003800200 */
[----:B------:R-:W-:Y:S01]  /*4bb0*/  @!UPT UIADD3 URZ, UPT, UPT, URZ, URZ, URZ ;  /* 0x000000fffffff290 */ /* 0x000fe2000fffe0ff */
[----:B------:R-:W-:Y:S05]  /*4bc0*/  @!P0 BRA `(.L_x_80) ;  /* 0x0000000000408947 */ /* 0x000fea0003800000 */
        /* <DEDUP_REMOVED lines=16> */
.L_x_80:
[----:B------:R-:W-:Y:S05]  /*4cd0*/  BSYNC.RECONVERGENT B6 ;  /* 0x0000000000067941 */ /* 0x000fea0003800200 */
.L_x_79:
[----:B------:R-:W-:Y:S01]  /*4ce0*/  ISETP.NE.U32.AND P3, PT, R88, RZ, PT ;  /* 0x000000ff5800720c */ /* 0x000fe20003f65070 */
[----:B------:R-:W-:Y:S01]  /*4cf0*/  UISETP.NE.AND UP1, UPT, UR44, URZ, UPT ;  /* 0x000000ff2c00728c */ /* 0x000fe2000bf25270 */
[----:B------:R-:W-:Y:S02]  /*4d00*/  ISETP.NE.U32.AND P4, PT, R84, RZ, PT ;  /* 0x000000ff5400720c */ /* 0x000fe40003f85070 */
[----:B------:R-:W-:Y:S02]  /*4d10*/  ISETP.NE.AND.EX P3, PT, R89, RZ, PT, P3 ;  /* 0x000000ff5900720c */ /* 0x000fe40003f65330 */
[----:B------:R-:W-:Y:S02]  /*4d20*/  PLOP3.LUT P1, PT, PT, PT, PT, 0x8, 0x80 ;  /* 0x000000000080781c */ /* 0x000fe40003f2e170 */
[----:B------:R-:W-:Y:S02]  /*4d30*/  PLOP3.LUT P0, PT, PT, PT, UP1, 0x80, 0x8 ;  /* 0x000000000008781c */ /* 0x000fe40003f0f018 */
[----:B------:R-:W-:Y:S02]  /*4d40*/  ISETP.NE.AND.EX P4, PT, R85, RZ, PT, P4 ;  /* 0x000000ff5500720c */ /* 0x000fe40003f85340 */
[----:B------:R-:W1:Y:S09]  /*4d50*/  @UP1 LDCU.64 UR4, c[0x0][0x888] ;  /* 0x00011100ff0417ac */ /* 0x000e720008000a00 */
[----:B------:R-:W-:Y:S01]  /*4d60*/  @P0 PLOP3.LUT P1, PT, P3, PT, PT, 0x80, 0x8 ;  /* 0x000000000008081c */ /* 0x000fe20001f2f070 */
[----:B-1----:R-:W-:Y:S04]  /*4d70*/  @UP1 UISETP.NE.U32.AND UP0, UPT, UR4, URZ, UPT ;  /* 0x000000ff0400128c */ /* 0x002fe8000bf05070 */
[----:B------:R-:W-:Y:S04]  /*4d80*/  @UP1 UISETP.NE.AND.EX UP0, UPT, UR5, URZ, UPT, UP0 ;  /* 0x000000ff0500128c */ /* 0x000fe8000bf05300 */
[----:B------:R-:W-:Y:S01]  /*4d90*/  @UP1 USEL UR4, URZ, 0xffffffff, UP0 ;  /* 0xffffffffff041887 */ /* 0x000fe20008000000 */
[----:B------:R-:W-:Y:S11]  /*4da0*/  @!P3 BRA `(.L_x_81) ;  /* 0x00000000002cb947 */ /* 0x000ff60003800000 */
[----:B------:R-:W-:Y:S01]  /*4db0*/  ISETP.NE.U32.AND P2, PT, R86, RZ, PT ;  /* 0x000000ff5600720c */ /* 0x000fe20003f45070 */
[----:B------:R-:W-:Y:S03]  /*4dc0*/  IMAD.MOV.U32 R98, RZ, RZ, 0x1 ;  /* 0x00000001ff627424 */ /* 0x000fe600078e00ff */
[----:B------:R-:W-:Y:S11]  /*4dd0*/  ISETP.NE.AND.EX P2, PT, R87, RZ, PT, P2 ;  /* 0x000000ff5700720c */ /* 0x000ff60003f45320 */
[----:B------:R-:W-:Y:S02]  /*4de0*/  @!UPT UIADD3 URZ, UPT, UPT, URZ, URZ, URZ ;  /* 0x000000fffffff290 */ /* 0x000fe4000fffe0ff */
[----:B------:R-:W1:Y:S01]  /*4df0*/  @P2 LDC.64 R2, c[0x0][0x888] ;  /* 0x00022200ff022b82 */ /* 0x000e620000000a00 */
[----:B------:R-:W-:Y:S04]  /*4e00*/  @P2 IMAD R0, R88, UR36, RZ ;  /* 0x0000002458002c24 */ /* 0x000fe8000f8e02ff */
[----:B-1----:R-:W-:Y:S04]  /*4e10*/  @P2 IMAD.WIDE R2, R0, 0x4, R2 ;  /* 0x0000000400022825 */ /* 0x002fe800078e0202 */
[----:B------:R-:W-:Y:S01]  /*4e20*/  HFMA2 R0, -RZ, RZ, 0, 5.9604644775390625e-08 ;  /* 0x00000001ff007431 */ /* 0x000fe200000001ff */
[----:B-----5:R1:W5:Y:S04]  /*4e30*/  @P2 LDG.E R48, desc[UR40][R2.64] ;  /* 0x0000002802302981 */ /* 0x020368000c1e1900 */
[----:B------:R-:W-:Y:S01]  /*4e40*/  @!P2 PRMT R98, R0, 0x7610, R98 ;  /* 0x000076100062a816 */ /* 0x000fe20000000062 */
[----:B-1----:R-:W2:Y:S06]  /*4e50*/  @!P2 LDC R48, c[0x0][0x880] ;  /* 0x00022000ff30ab82 */ /* 0x002eac0000000800 */
.L_x_81:
[----:B------:R-:W-:Y:S05]  /*4e60*/  @!P4 BRA `(.L_x_82) ;  /* 0x000000000020c947 */ /* 0x000fea0003800000 */
[----:B------:R-:W-:Y:S04]  /*4e70*/  ISETP.NE.U32.AND P2, PT, R82, RZ, PT ;  /* 0x000000ff5200720c */ /* 0x000fe80003f45070 */
[----:B------:R-:W-:Y:S11]  /*4e80*/  ISETP.NE.AND.EX P2, PT, R83, RZ, PT, P2 ;  /* 0x000000ff5300720c */ /* 0x000ff60003f45320 */
[----:B------:R-:W-:Y:S02]  /*4e90*/  @!UPT UIADD3 URZ, UPT, UPT, URZ, URZ, URZ ;  /* 0x000000fffffff290 */ /* 0x000fe4000fffe0ff */
[----:B------:R-:W1:Y:S01]  /*4ea0*/  @P2 LDC.64 R2, c[0x0][0x8a8] ;  /* 0x00022a00ff022b82 */ /* 0x000e620000000a00 */
[----:B------:R-:W-:Y:S04]  /*4eb0*/  @P2 IMAD R0, R84, UR36, RZ ;  /* 0x0000002454002c24 */ /* 0x000fe8000f8e02ff */
[----:B-1----:R-:W-:Y:S05]  /*4ec0*/  @P2 IMAD.WIDE R2, R0, 0x4, R2 ;  /* 0x0000000400022825 */ /* 0x002fea00078e0202 */
[----:B-----5:R1:W5:Y:S02]  /*4ed0*/  @P2 LDG.E R47, desc[UR40][R2.64] ;  /* 0x00000028022f2981 */ /* 0x020364000c1e1900 */
[----:B-1----:R-:W3:Y:S02]  /*4ee0*/  @!P2 LDC R47, c[0x0][0x8a0] ;  /* 0x00022800ff2fab82 */ /* 0x002ee40000000800 */
.L_x_82:
[----:B--2--5:R-:W-:Y:S01]  /*4ef0*/  @P0 ISETP.NE.AND P4, PT, R48, RZ, PT ;  /* 0x000000ff3000020c */ /* 0x024fe20003f85270 */
[----:B------:R-:W-:Y:S01]  /*4f00*/  IMAD.U32 R0, RZ, RZ, UR4 ;  /* 0x00000004ff007e24 */ /* 0x000fe2000f8e00ff */
[----:B------:R-:W-:Y:S01]  /*4f10*/  @P0 LOP3.LUT P2, RZ, R98, 0xff, RZ, 0xc0, !PT ;  /* 0x000000ff62ff0812 */ /* 0x000fe2000784c0ff */
[----:B------:R-:W-:Y:S01]  /*4f20*/  BSSY B1, `(.L_x_83) ;  /* 0x0000039000017945 */ /* 0x000fe20003800000 */
[----:B------:R-:W-:Y:S02]  /*4f30*/  @P0 SEL R9, RZ, 0xffffffff, P4 ;  /* 0xffffffffff090807 */ /* 0x000fe40002000000 */
[----:B------:R-:W-:Y:S02]  /*4f40*/  CS2R R58, SRZ ;  /* 0x00000000003a7805 */ /* 0x000fe4000001ff00 */
[----:B------:R-:W-:Y:S02]  /*4f50*/  LEA R92, R44, UR43, 0x3 ;  /* 0x0000002b2c5c7c11 */ /* 0x000fe4000f8e18ff */
[----:B------:R-:W-:Y:S02]  /*4f60*/  CS2R R56, SRZ ;  /* 0x0000000000387805 */ /* 0x000fe4000001ff00 */
[----:B------:R-:W-:Y:S02]  /*4f70*/  @P1 SEL R9, R0, R9, !P2 ;  /* 0x0000000900091207 */ /* 0x000fe40005000000 */
[----:B------:R-:W-:Y:S02]  /*4f80*/  CS2R R54, SRZ ;  /* 0x0000000000367805 */ /* 0x000fe4000001ff00 */
[----:B------:R-:W-:Y:S02]  /*4f90*/  SHF.L.U32 R7, R110, 0x1f, RZ ;  /* 0x0000001f6e077819 */ /* 0x000fe400000006ff */
[----:B------:R-:W-:Y:S02]  /*4fa0*/  CS2R R52, SRZ ;  /* 0x0000000000347805 */ /* 0x000fe4000001ff00 */
[----:B------:R-:W-:Y:S02]  /*4fb0*/  @P0 LOP3.LUT R9, R9, 0x1, RZ, 0xc0, !PT ;  /* 0x0000000109090812 */ /* 0x000fe400078ec0ff */
[C---:B------:R-:W-:Y:S02]  /*4fc0*/  LEA.HI R5, R44.reuse, R44, RZ, 0x1 ;  /* 0x0000002c2c057211 */ /* 0x040fe400078f08ff */
[----:B------:R-:W-:Y:S02]  /*4fd0*/  ISETP.NE.U32.OR P1, PT, R9, 0x1, !P0 ;  /* 0x000000010900780c */ /* 0x000fe40004725470 */
[----:B------:R-:W-:Y:S01]  /*4fe0*/  PLOP3.LUT P5, PT, PT, PT, PT, 0x8, 0x80 ;  /* 0x000000000080781c */ /* 0x000fe20003fae170 */
[C---:B------:R-:W-:Y:S01]  /*4ff0*/  IMAD.SHL.U32 R3, R5.reuse, 0x20, RZ ;  /* 0x0000002005037824 */ /* 0x040fe200078e00ff */
[----:B------:R-:W-:Y:S04]  /*5000*/  LOP3.LUT R5, R5, 0xffe, RZ, 0xc0, !PT ;  /* 0x00000ffe05057812 */ /* 0x000fe800078ec0ff */
[----:B------:R-:W-:Y:S01]  /*5010*/  LOP3.LUT R3, R3, 0xffffffc0, RZ, 0xc0, !PT ;  /* 0xffffffc003037812 */ /* 0x000fe200078ec0ff */
[----:B------:R-:W-:Y:S04]  /*5020*/  IMAD.IADD R32, R44, 0x1, -R5 ;  /* 0x000000012c207824 */ /* 0x000fe800078e0a05 */
[----:B------:R-:W-:Y:S01]  /*5030*/  @P1 SHF.L.U32 R2, R108, 0x1f, RZ ;  /* 0x0000001f6c021819 */ /* 0x000fe200000006ff */
[----:B------:R-:W-:Y:S03]  /*5040*/  IMAD.IADD R3, R46, 0x1, R3 ;  /* 0x000000012e037824 */ /* 0x000fe600078e0203 */
[----:B------:R-:W1:Y:S01]  /*5050*/  @P1 SYNCS.PHASECHK.TRANS64.TRYWAIT P0, [UR43+0x30], R2 ;  /* 0x00003002ff0015a7 */ /* 0x000e62000800112b */
[----:B------:R-:W-:Y:S01]  /*5060*/  IMAD R32, R32, 0x100000, R3 ;  /* 0x0010000020207824 */ /* 0x000fe200078e0203 */
[----:B------:R2:W4:Y:S01]  /*5070*/  SYNCS.PHASECHK.TRANS64.TRYWAIT P4, [R92+URZ+0x70], R7 ;  /* 0x000070075c0075a7 */ /* 0x00052200080811ff */
[----:B-1----:R-:W-:Y:S01]  /*5080*/  @P1 PLOP3.LUT P5, PT, P0, PT, PT, 0x8, 0x80 ;  /* 0x000000000080181c */ /* 0x002fe200007ae170 */
[----:B------:R-:W-:Y:S01]  /*5090*/  @!UPT UIADD3 URZ, UPT, UPT, URZ, URZ, URZ ;  /* 0x000000fffffff290 */ /* 0x000fe2000fffe0ff */
[----:B--2---:R-:W-:Y:S11]  /*50a0*/  @!P1 BRA `(.L_x_84) ;  /* 0x0000000000809947 */ /* 0x004ff60003800000 */
[----:B------:R-:W-:Y:S01]  /*50b0*/  ISETP.NE.U32.AND P0, PT, RZ, UR38, PT ;  /* 0x00000026ff007c0c */ /* 0x000fe2000bf05070 */
[----:B------:R-:W-:Y:S01]  /*50c0*/  BSSY B0, `(.L_x_85) ;  /* 0x0000012000007945 */ /* 0x000fe20003800000 */
[----:B------:R-:W-:Y:S02]  /*50d0*/  ISETP.NE.AND P2, PT, R48, RZ, PT ;  /* 0x000000ff3000720c */ /* 0x000fe40003f45270 */
[----:B------:R-:W-:Y:S02]  /*50e0*/  CS2R R54, SRZ ;  /* 0x0000000000367805 */ /* 0x000fe4000001ff00 */
[----:B------:R-:W-:Y:S02]  /*50f0*/  ISETP.NE.AND.EX P0, PT, RZ, UR39, PT, P0 ;  /* 0x00000027ff007c0c */ /* 0x000fe4000bf05300 */
[----:B------:R-:W-:Y:S02]  /*5100*/  CS2R R52, SRZ ;  /* 0x0000000000347805 */ /* 0x000fe4000001ff00 */
[----:B------:R-:W-:Y:S02]  /*5110*/  LOP3.LUT P1, RZ, R98, 0xff, RZ, 0xc0, !PT ;  /* 0x000000ff62ff7812 */ /* 0x000fe4000782c0ff */
[----:B------:R-:W-:Y:S02]  /*5120*/  CS2R R58, SRZ ;  /* 0x00000000003a7805 */ /* 0x000fe4000001ff00 */
[----:B------:R-:W-:Y:S02]  /*5130*/  SEL R0, RZ, 0xffffffff, P2 ;  /* 0xffffffffff007807 */ /* 0x000fe40001000000 */
[----:B------:R-:W-:Y:S02]  /*5140*/  CS2R R56, SRZ ;  /* 0x0000000000387805 */ /* 0x000fe4000001ff00 */
[----:B------:R-:W-:Y:S04]  /*5150*/  SEL R3, RZ, 0xffffffff, P0 ;  /* 0xffffffffff037807 */ /* 0x000fe80000000000 */
[----:B------:R-:W-:Y:S04]  /*5160*/  @P3 SEL R0, R3, R0, !P1 ;  /* 0x0000000003003207 */ /* 0x000fe80004800000 */
[----:B------:R-:W-:Y:S04]  /*5170*/  LOP3.LUT R0, R0, 0x1, RZ, 0xc0, !PT ;  /* 0x0000000100007812 */ /* 0x000fe800078ec0ff */
[----:B------:R-:W-:Y:S01]  /*5180*/  ISETP.NE.U32.AND P0, PT, R0, 0x1, PT ;  /* 0x000000010000780c */ /* 0x000fe20003f05070 */
[----:B------:R-:W-:Y:S01]  /*5190*/  @!UPT UIADD3 URZ, UPT, UPT, URZ, URZ, URZ ;  /* 0x000000fffffff290 */ /* 0x000fe2000fffe0ff */
[----:B------:R-:W-:Y:S11]  /*51a0*/  @!P5 BRA `(.L_x_86) ;  /* 0x00000000000cd947 */ /* 0x000ff60003800000 */
[----:B------:R-:W-:Y:S04]  /*51b0*/  SHF.L.U32 R3, R108, 0x1f, RZ ;  /* 0x0000001f6c037819 */ /* 0x000fe800000006ff */
[----:B------:R-:W1:Y:S02]  /*51c0*/  SYNCS.PHASECHK.TRANS64.TRYWAIT P1, [UR43+0x30], R3 ;  /* 0x00003003ff0075a7 */ /* 0x000e64000802112b */
[----:B-1----:R-:W-:Y:S05]  /*51d0*/  @!P1 BRA `(.L_x_87) ;  /* 0x0000001400589947 */ /* 0x002fea0003800000 */
.L_x_86:
[----:B------:R-:W-:Y:S05]  /*51e0*/  BSYNC B0 ;  /* 0x0000000000007941 */ /* 0x000fea0003800000 */
.L_x_85:
[----:B------:R2:W1:Y:S01]  /*51f0*/  @P0 LDS.128 R52, [R105+UR43+0x200] ;  /* 0x0002002b69340984 */ /* 0x0004620008000c00 */
[----:B------:R-:W-:Y:S01]  /*5200*/  UIADD3 UR4, UPT, UPT, UR43, 0x38, URZ ;  /* 0x000000382b047890 */ /* 0x000fe2000fffe0ff */
[----:B------:R-:W-:Y:S02]  /*5210*/  LOP3.LUT R108, R108, 0x1, RZ, 0x3c, !PT ;  /* 0x000000016c6c7812 */ /* 0x000fe400078e3cff */
[----:B------:R2:W1:Y:S01]  /*5220*/  @P0 LDS.128 R56, [R104+0x10] ;  /* 0x0000100068380984 */ /* 0x0004620000000c00 */
[----:B------:R-:W-:Y:S01]  /*5230*/  UPRMT UR4, UR37, 0x654, UR4 ;  /* 0x0000065425047896 */ /* 0x000fe20008000004 */
[----:B------:R-:W-:Y:S01]  /*5240*/  @!PT LDS RZ, [RZ] ;  /* 0x00000000fffff984 */ /* 0x000fe20000000800 */
[----:B------:R-:W-:Y:S01]  /*5250*/  @!PT LDS RZ, [RZ] ;  /* 0x00000000fffff984 */ /* 0x000fe20000000800 */
[----:B------:R-:W-:Y:S01]  /*5260*/  @!PT LDS RZ, [RZ] ;  /* 0x00000000fffff984 */ /* 0x000fe20000000800 */
[----:B------:R-:W-:Y:S01]  /*5270*/  @!PT LDS RZ, [RZ] ;  /* 0x00000000fffff984 */ /* 0x000fe20000000800 */
[----:B------:R5:W-:Y:S06]  /*5280*/  MEMBAR.ALL.CTA ;  /* 0x0000000000007992 */ /* 0x000bec0000008000 */
[----:B-----5:R-:W5:Y:S02]  /*5290*/  FENCE.VIEW.ASYNC.S ;  /* 0x00000000000073c6 */ /* 0x020f640000000000 */
[----:B-----5:R-:W-:Y:S03]  /*52a0*/  SYNCS.ARRIVE.TRANS64.RED.A1T0 RZ, [UR4], RZ ;  /* 0x000000ffffff79a7 */ /* 0x020fe60008100404 */
.L_x_84:
[----:B------:R-:W-:Y:S05]  /*52b0*/  BSYNC B1 ;  /* 0x0000000000017941 */ /* 0x000fea0003800000 */
.L_x_83:
[----:B-1----:R-:W-:Y:S04]  /*52c0*/  SHF.R.U32.HI R3, RZ, 0x15, R32 ;  /* 0x00000015ff037819 */ /* 0x002fe80000011620 */
[----:B------:R-:W-:Y:S01]  /*52d0*/  LOP3.LUT P0, RZ, R3, 0x3, R106, 0x48, !PT ;  /* 0x0000000303ff7812 */ /* 0x000fe2000780486a */
[----:B------:R-:W-:Y:S01]  /*52e0*/  @!UPT UIADD3 URZ, UPT, UPT, URZ, URZ, URZ ;  /* 0x000000fffffff290 */ /* 0x000fe2000fffe0ff */
[----:B----4-:R-:W-:Y:S11]  /*52f0*/  @P4 BRA `(.L_x_88) ;  /* 0x0000000000084947 */ /* 0x010ff60003800000 */
[----:B------:R-:W1:Y:S02]  /*5300*/  SYNCS.PHASECHK.TRANS64.TRYWAIT P1, [R92+URZ+0x70], R7 ;  /* 0x000070075c0075a7 */ /* 0x000e6400080211ff */
[----:B-1----:R-:W-:Y:S05]  /*5310*/  @!P1 BRA `(.L_x_89) ;  /* 0x0000001400209947 */ /* 0x002fea0003800000 */
.L_x_88:
[----:B------:R-:W-:Y:S05]  /*5320*/  @!P0 BRA `(.L_x_90) ;  /* 0x0000000000408947 */ /* 0x000fea0003800000 */
[----:B------:R-:W4:Y:S01]  /*5330*/  LDCU.64 UR8, c[0x4][0x70] ;  /* 0x01000e00ff0877ac */ /* 0x000f220008000a00 */
[----:B------:R-:W-:Y:S01]  /*5340*/  MOV R3, 0x0 ;  /* 0x0000000000037802 */ /* 0x000fe20000000f00 */
[----:B------:R-:W-:Y:S02]  /*5350*/  HFMA2 R12, -RZ, RZ, 0, 5.9604644775390625e-08 ;  /* 0x00000001ff0c7431 */ /* 0x000fe400000001ff */
[----:B------:R-:W-:Y:S02]  /*5360*/  IMAD.MOV.U32 R8, RZ, RZ, 0x192 ;  /* 0x00000192ff087424 */ /* 0x000fe400078e00ff */
[----:B------:R-:W-:Y:S01]  /*5370*/  IMAD.MOV.U32 R13, RZ, RZ, RZ ;  /* 0x000000ffff0d7224 */ /* 0x000fe200078e00ff */
[----:B------:R-:W1:Y:S01]  /*5380*/  LDCU.64 UR6, c[0x4][0x78] ;  /* 0x01000f00ff0677ac */ /* 0x000e620008000a00 */
[----:B------:R-:W2:Y:S01]  /*5390*/  LDC.64 R2, c[0x4][R3] ;  /* 0x0100000003027b82 */ /* 0x000ea20000000a00 */
[----:B------:R-:W5:Y:S01]  /*53a0*/  LDCU.64 UR4, c[0x4][0x10] ;  /* 0x01000200ff0477ac */ /* 0x000f620008000a00 */
[----:B----4-:R-:W-:Y:S01]  /*53b0*/  MOV R5, UR9 ;  /* 0x0000000900057c02 */ /* 0x010fe20008000f00 */
[----:B------:R-:W-:Y:S01]  /*53c0*/  IMAD.U32 R4, RZ, RZ, UR8 ;  /* 0x00000008ff047e24 */ /* 0x000fe2000f8e00ff */
[----:B-1----:R-:W-:Y:S01]  /*53d0*/  MOV R7, UR7 ;  /* 0x0000000700077c02 */ /* 0x002fe20008000f00 */
[----:B------:R-:W-:Y:S01]  /*53e0*/  IMAD.U32 R6, RZ, RZ, UR6 ;  /* 0x00000006ff067e24 */ /* 0x000fe2000f8e00ff */
[----:B-----5:R-:W-:Y:S01]  /*53f0*/  MOV R11, UR5 ;  /* 0x00000005000b7c02 */ /* 0x020fe20008000f00 */
[----:B------:R-:W-:Y:S02]  /*5400*/  IMAD.U32 R10, RZ, RZ, UR4 ;  /* 0x00000004ff0a7e24 */ /* 0x000fe4000f8e00ff */
[----:B------:R-:W-:Y:S07]  /*5410*/  LEPC R20, `(.L_x_90) ;  /* 0x000000001014794e */ /* 0x000fee0000000000 */
[----:B--23--:R-:W-:Y:S05]  /*5420*/  CALL.ABS.NOINC R2 ;  /* 0x0000000002007343 */ /* 0x00cfea0003c00000 */
.L_x_90:
[----:B------:R-:W-:Y:S01]  /*5430*/  LOP3.LUT P0, RZ, R103, 0x60, RZ, 0xc0, !PT ;  /* 0x0000006067ff7812 */ /* 0x000fe2000780c0ff */
[----:B------:R-:W-:Y:S05]  /*5440*/  WARPSYNC.ALL ;  /* 0x0000000000007948 */ /* 0x000fea0003800000 */
[----:B------:R-:W-:Y:S01]  /*5450*/  IMAD.SHL.U32 R78, R53, 0x100, RZ ;  /* 0x00000100354e7824 */ /* 0x000fe200078e00ff */
[----:B------:R-:W-:Y:S01]  /*5460*/  R2UR UR4, R32 ;  /* 0x00000000200472ca */ /* 0x000fe200000e0000 */
[----:B------:R-:W-:Y:S01]  /*5470*/  IMAD.SHL.U32 R72, R55, 0x100, RZ ;  /* 0x0000010037487824 */ /* 0x000fe200078e00ff */
[C---:B------:R-:W-:Y:S01]  /*5480*/  SHF.L.U32 R50, R52.reuse, 0x10, RZ ;  /* 0x0000001034327819 */ /* 0x040fe200000006ff */
[----:B------:R-:W-:Y:S01]  /*5490*/  IMAD.SHL.U32 R66, R57, 0x100, RZ ;  /* 0x0000010039427824 */ /* 0x000fe200078e00ff */
[C---:B------:R-:W-:Y:S01]  /*54a0*/  PRMT R49, R52.reuse, 0x8880, RZ ;  /* 0x0000888034317816 */ /* 0x040fe200000000ff */
[----:B------:R-:W-:Y:S01]  /*54b0*/  IMAD.SHL.U32 R60, R59, 0x100, RZ ;  /* 0x000001003b3c7824 */ /* 0x000fe200078e00ff */
[----:B------:R-:W-:Y:S01]  /*54c0*/  SHF.L.U32 R51, R52, 0x8, RZ ;  /* 0x0000000834337819 */ /* 0x000fe200000006ff */
[----:B------:R-:W-:Y:S01]  /*54d0*/  BSSY.RECONVERGENT B0, `(.L_x_91) ;  /* 0x00000a0000007945 */ /* 0x000fe20003800200 */
[----:B------:R-:W-:Y:S02]  /*54e0*/  SHF.R.S32.HI R50, RZ, 0x18, R50 ;  /* 0x00000018ff327819 */ /* 0x000fe40000011432 */
[C---:B------:R-:W-:Y:S02]  /*54f0*/  PRMT R80, R53.reuse, 0x8880, RZ ;  /* 0x0000888035507816 */ /* 0x040fe400000000ff */
[----:B------:R-:W-:Y:S01]  /*5500*/  SHF.R.S32.HI R51, RZ, 0x18, R51 ;  /* 0x00000018ff337819 */ /* 0x000fe20000011433 */
[----:B-1----:R-:W-:Y:S01]  /*5510*/  LDTM.16dp32bit_t0_t15.x32 R4, tmem[UR4] ;  /* 0x00000004000479ee */ /* 0x002fe20008a80000 */
[----:B------:R-:W3:Y:S01]  /*5520*/  LDTM.16dp32bit_t16_t31.x32 R4, tmem[UR4+0x20] ;  /* 0x00002004000479ee */ /* 0x000ee20008aa0000 */
[----:B------:R-:W-:Y:S01]  /*5530*/  NOP ;  /* 0x0000000000007918 */ /* 0x000fe20000000000 */
[----:B------:R-:W-:Y:S02]  /*5540*/  R2UR UR5, R92 ;  /* 0x000000005c0572ca */ /* 0x000fe400000e0000 */
[----:B------:R-:W-:Y:S02]  /*5550*/  SHF.R.S32.HI R52, RZ, 0x18, R52 ;  /* 0x00000018ff347819 */ /* 0x000fe40000011434 */
[----:B------:R-:W-:Y:S02]  /*5560*/  SHF.L.U32 R79, R53, 0x10, RZ ;  /* 0x00000010354f7819 */ /* 0x000fe400000006ff */
[C---:B------:R-:W-:Y:S02]  /*5570*/  PRMT R77, R54.reuse, 0x8880, RZ ;  /* 0x00008880364d7816 */ /* 0x040fe400000000ff */
[----:B------:R-:W-:Y:S02]  /*5580*/  SHF.R.S32.HI R53, RZ, 0x18, R53 ;  /* 0x00000018ff357819 */ /* 0x000fe40000011435 */
[----:B------:R-:W-:Y:S02]  /*5590*/  SHF.L.U32 R76, R54, 0x10, RZ ;  /* 0x00000010364c7819 */ /* 0x000fe400000006ff */
[C---:B------:R-:W-:Y:S01]  /*55a0*/  PRMT R74, R55.reuse, 0x8880, RZ ;  /* 0x00008880374a7816 */ /* 0x040fe200000000ff */
[----:B------:R-:W-:Y:S01]  /*55b0*/  UIADD3 UR5, UPT, UPT, UR5, 0x90, URZ ;  /* 0x0000009005057890 */ /* 0x000fe2000fffe0ff */
[----:B------:R-:W-:Y:S02]  /*55c0*/  SHF.L.U32 R73, R55, 0x10, RZ ;  /* 0x0000001037497819 */ /* 0x000fe400000006ff */
[C---:B------:R-:W-:Y:S01]  /*55d0*/  PRMT R71, R56.reuse, 0x8880, RZ ;  /* 0x0000888038477816 */ /* 0x040fe200000000ff */
[----:B------:R-:W-:Y:S01]  /*55e0*/  UPRMT UR5, UR37, 0x654, UR5 ;  /* 0x0000065425057896 */ /* 0x000fe20008000005 */
[----:B------:R-:W-:Y:S02]  /*55f0*/  SHF.R.S32.HI R55, RZ, 0x18, R55 ;  /* 0x00000018ff377819 */ /* 0x000fe40000011437 */
[----:B------:R-:W-:Y:S01]  /*5600*/  SHF.L.U32 R70, R56, 0x10, RZ ;  /* 0x0000001038467819 */ /* 0x000fe200000006ff */
[----:B---3--:R-:W-:Y:S01]  /*5610*/  IMAD R4, R47, R4, RZ ;  /* 0x000000042f047224 */ /* 0x008fe200078e02ff */
[----:B------:R-:W-:Y:S01]  /*5620*/  PRMT R68, R57, 0x8880, RZ ;  /* 0x0000888039447816 */ /* 0x000fe200000000ff */
[----:B------:R-:W-:Y:S01]  /*5630*/  IMAD R5, R47, R5, RZ ;  /* 0x000000052f057224 */ /* 0x000fe200078e02ff */
[----:B------:R-:W-:Y:S01]  /*5640*/  SHF.L.U32 R67, R57, 0x10, RZ ;  /* 0x0000001039437819 */ /* 0x000fe200000006ff */
[----:B------:R-:W-:Y:S01]  /*5650*/  IMAD R6, R47, R6, RZ ;  /* 0x000000062f067224 */ /* 0x000fe200078e02ff */
[----:B------:R-:W-:Y:S01]  /*5660*/  SYNCS.ARRIVE.TRANS64.RED.A1T0 RZ, [UR5], RZ ;  /* 0x000000ffffff79a7 */ /* 0x000fe20008100405 */
[----:B------:R-:W-:Y:S01]  /*5670*/  IMAD R4, R49, R48, R4 ;  /* 0x0000003031047224 */ /* 0x000fe200078e0204 */
[----:B------:R-:W-:Y:S01]  /*5680*/  MOV R49, R80 ;  /* 0x0000005000317202 */ /* 0x000fe20000000f00 */
[----:B------:R-:W-:Y:S01]  /*5690*/  IMAD R7, R47, R7, RZ ;  /* 0x000000072f077224 */ /* 0x000fe200078e02ff */
[----:B------:R-:W-:Y:S01]  /*56a0*/  PRMT R65, R58, 0x8880, RZ ;  /* 0x000088803a417816 */ /* 0x000fe200000000ff */
[-C--:B------:R-:W-:Y:S01]  /*56b0*/  IMAD R5, R50, R48.reuse, R5 ;  /* 0x0000003032057224 */ /* 0x080fe200078e0205 */
[----:B------:R-:W-:Y:S01]  /*56c0*/  SHF.R.S32.HI R50, RZ, 0x18, R79 ;  /* 0x00000018ff327819 */ /* 0x000fe2000001144f */
[----:B------:R-:W-:Y:S01]  /*56d0*/  IMAD R6, R51, R48, R6 ;  /* 0x0000003033067224 */ /* 0x000fe200078e0206 */
[----:B------:R-:W-:Y:S01]  /*56e0*/  SHF.R.S32.HI R51, RZ, 0x18, R78 ;  /* 0x00000018ff337819 */ /* 0x000fe2000001144e */
[C---:B------:R-:W-:Y:S01]  /*56f0*/  IMAD R8, R47.reuse, R8, RZ ;  /* 0x000000082f087224 */ /* 0x040fe200078e02ff */
[----:B------:R-:W-:Y:S01]  /*5700*/  SHF.R.S32.HI R57, RZ, 0x18, R57 ;  /* 0x00000018ff397819 */ /* 0x000fe20000011439 */
[----:B------:R-:W-:Y:S01]  /*5710*/  IMAD R7, R52, R48, R7 ;  /* 0x0000003034077224 */ /* 0x000fe200078e0207 */
[----:B------:R-:W-:Y:S01]  /*5720*/  SHF.L.U32 R64, R58, 0x10, RZ ;  /* 0x000000103a407819 */ /* 0x000fe200000006ff */
[----:B------:R-:W-:Y:S01]  /*5730*/  IMAD R9, R47, R9, RZ ;  /* 0x000000092f097224 */ /* 0x000fe200078e02ff */
[----:B------:R-:W-:Y:S01]  /*5740*/  PRMT R62, R59, 0x8880, RZ ;  /* 0x000088803b3e7816 */ /* 0x000fe200000000ff */
[----:B------:R-:W-:Y:S01]  /*5750*/  IMAD R10, R47, R10, RZ ;  /* 0x0000000a2f0a7224 */ /* 0x000fe200078e02ff */
[----:B------:R-:W-:Y:S01]  /*5760*/  I2IP.S8.S32.SAT R92, R7, R6, RZ ;  /* 0x00000006075c7239 */ /* 0x000fe200000014ff */
[----:B------:R-:W-:Y:S01]  /*5770*/  IMAD R8, R49, R48, R8 ;  /* 0x0000003031087224 */ /* 0x000fe200078e0208 */
[----:B------:R-:W-:Y:S01]  /*5780*/  MOV R49, R77 ;  /* 0x0000004d00317202 */ /* 0x000fe20000000f00 */
[----:B------:R-:W-:Y:S01]  /*5790*/  IMAD R11, R47, R11, RZ ;  /* 0x0000000b2f0b7224 */ /* 0x000fe200078e02ff */
[----:B------:R-:W-:Y:S01]  /*57a0*/  I2IP.S8.S32.SAT R92, R5, R4, R92 ;  /* 0x00000004055c7239 */ /* 0x000fe2000000145c */
[-C--:B------:R-:W-:Y:S01]  /*57b0*/  IMAD R9, R50, R48.reuse, R9 ;  /* 0x0000003032097224 */ /* 0x080fe200078e0209 */
[----:B------:R-:W-:Y:S01]  /*57c0*/  SHF.R.S32.HI R50, RZ, 0x18, R76 ;  /* 0x00000018ff327819 */ /* 0x000fe2000001144c */
[----:B------:R-:W-:Y:S01]  /*57d0*/  IMAD R10, R51, R48, R10 ;  /* 0x00000030330a7224 */ /* 0x000fe200078e020a */
[----:B------:R-:W-:Y:S01]  /*57e0*/  MOV R51, R74 ;  /* 0x0000004a00337202 */ /* 0x000fe20000000f00 */
[----:B------:R-:W-:Y:S01]  /*57f0*/  IMAD R12, R47, R12, RZ ;  /* 0x0000000c2f0c7224 */ /* 0x000fe200078e02ff */
[----:B------:R-:W-:Y:S01]  /*5800*/  SHF.L.U32 R75, R54, 0x8, RZ ;  /* 0x00000008364b7819 */ /* 0x000fe200000006ff */
[-C--:B------:R-:W-:Y:S01]  /*5810*/  IMAD R11, R53, R48.reuse, R11 ;  /* 0x00000030350b7224 */ /* 0x080fe200078e020b */
[----:B------:R-:W-:Y:S01]  /*5820*/  SHF.R.S32.HI R54, RZ, 0x18, R54 ;  /* 0x00000018ff367819 */ /* 0x000fe20000011436 */
[----:B------:R-:W-:Y:S01]  /*5830*/  IMAD R13, R47, R13, RZ ;  /* 0x0000000d2f0d7224 */ /* 0x000fe200078e02ff */
[----:B------:R-:W-:Y:S01]  /*5840*/  SHF.R.S32.HI R53, RZ, 0x18, R72 ;  /* 0x00000018ff357819 */ /* 0x000fe20000011448 */
[----:B------:R-:W-:Y:S01]  /*5850*/  IMAD R12, R49, R48, R12 ;  /* 0x00000030310c7224 */ /* 0x000fe200078e020c */
[----:B------:R-:W-:Y:S01]  /*5860*/  SHF.R.S32.HI R49, RZ, 0x18, R75 ;  /* 0x00000018ff317819 */ /* 0x000fe2000001144b */
[----:B------:R-:W-:Y:S01]  /*5870*/  IMAD R14, R47, R14, RZ ;  /* 0x0000000e2f0e7224 */ /* 0x000fe200078e02ff */
[----:B------:R-:W-:Y:S01]  /*5880*/  I2IP.S8.S32.SAT R93, R11, R10, RZ ;  /* 0x0000000a0b5d7239 */ /* 0x000fe200000014ff */
[----:B------:R-:W-:Y:S01]  /*5890*/  IMAD R15, R47, R15, RZ ;  /* 0x0000000f2f0f7224 */ /* 0x000fe200078e02ff */
[----:B------:R-:W-:Y:S01]  /*58a0*/  SHF.L.U32 R61, R59, 0x10, RZ ;  /* 0x000000103b3d7819 */ /* 0x000fe200000006ff */
[----:B------:R-:W-:Y:S01]  /*58b0*/  IMAD R13, R50, R48, R13 ;  /* 0x00000030320d7224 */ /* 0x000fe200078e020d */
[----:B------:R-:W-:Y:S01]  /*58c0*/  I2IP.S8.S32.SAT R93, R9, R8, R93 ;  /* 0x00000008095d7239 */ /* 0x000fe2000000145d */
[----:B------:R-:W-:Y:S01]  /*58d0*/  IMAD R16, R47, R16, RZ ;  /* 0x000000102f107224 */ /* 0x000fe200078e02ff */
[----:B------:R-:W-:Y:S01]  /*58e0*/  SHF.R.S32.HI R50, RZ, 0x18, R73 ;  /* 0x00000018ff327819 */ /* 0x000fe20000011449 */
[-C--:B------:R-:W-:Y:S01]  /*58f0*/  IMAD R14, R49, R48.reuse, R14 ;  /* 0x00000030310e7224 */ /* 0x080fe200078e020e */
[----:B------:R-:W-:Y:S01]  /*5900*/  SHF.R.S32.HI R59, RZ, 0x18, R59 ;  /* 0x00000018ff3b7819 */ /* 0x000fe2000001143b */
[C---:B------:R-:W-:Y:S01]  /*5910*/  IMAD R17, R47.reuse, R17, RZ ;  /* 0x000000112f117224 */ /* 0x040fe200078e02ff */
[----:B------:R-:W-:Y:S01]  /*5920*/  SHF.L.U32 R69, R56, 0x8, RZ ;  /* 0x0000000838457819 */ /* 0x000fe200000006ff */
[----:B------:R-:W-:Y:S01]  /*5930*/  IMAD R15, R54, R48, R15 ;  /* 0x00000030360f7224 */ /* 0x000fe200078e020f */
[----:B------:R-:W-:Y:S01]  /*5940*/  SHF.R.S32.HI R56, RZ, 0x18, R56 ;  /* 0x00000018ff387819 */ /* 0x000fe20000011438 */
[----:B------:R-:W-:Y:S01]  /*5950*/  IMAD R18, R47, R18, RZ ;  /* 0x000000122f127224 */ /* 0x000fe200078e02ff */
[----:B------:R-:W-:Y:S01]  /*5960*/  SHF.L.U32 R63, R58, 0x8, RZ ;  /* 0x000000083a3f7819 */ /* 0x000fe200000006ff */
[----:B------:R-:W-:Y:S01]  /*5970*/  IMAD R16, R51, R48, R16 ;  /* 0x0000003033107224 */ /* 0x000fe200078e0210 */
[----:B------:R-:W-:Y:S01]  /*5980*/  I2IP.S8.S32.SAT R94, R15, R14, RZ ;  /* 0x0000000e0f5e7239 */ /* 0x000fe200000014ff */
[----:B------:R-:W-:Y:S01]  /*5990*/  IMAD R19, R47, R19, RZ ;  /* 0x000000132f137224 */ /* 0x000fe200078e02ff */
[----:B------:R-:W-:Y:S01]  /*59a0*/  SHF.R.S32.HI R51, RZ, 0x18, R70 ;  /* 0x00000018ff337819 */ /* 0x000fe20000011446 */
[----:B------:R-:W-:Y:S01]  /*59b0*/  IMAD R17, R50, R48, R17 ;  /* 0x0000003032117224 */ /* 0x000fe200078e0211 */
[----:B------:R-:W-:Y:S01]  /*59c0*/  I2IP.S8.S32.SAT R94, R13, R12, R94 ;  /* 0x0000000c0d5e7239 */ /* 0x000fe2000000145e */
[----:B------:R-:W-:Y:S01]  /*59d0*/  IMAD R0, R47, R20, RZ ;  /* 0x000000142f007224 */ /* 0x000fe200078e02ff */
[----:B------:R-:W-:Y:S01]  /*59e0*/  SHF.R.S32.HI R50, RZ, 0x18, R69 ;  /* 0x00000018ff327819 */ /* 0x000fe20000011445 */
[-C--:B------:R-:W-:Y:S01]  /*59f0*/  IMAD R18, R53, R48.reuse, R18 ;  /* 0x0000003035127224 */ /* 0x080fe200078e0212 */
[----:B------:R-:W-:Y:S01]  /*5a00*/  SHF.R.S32.HI R58, RZ, 0x18, R58 ;  /* 0x00000018ff3a7819 */ /* 0x000fe2000001143a */
[----:B------:R-:W-:Y:S01]  /*5a10*/  IMAD.MOV.U32 R49, RZ, RZ, R71 ;  /* 0x000000ffff317224 */ /* 0x000fe200078e0047 */
[----:B------:R-:W-:Y:S01]  /*5a20*/  SHF.R.S32.HI R53, RZ, 0x18, R60 ;  /* 0x00000018ff357819 */ /* 0x000fe2000001143c */
[----:B------:R-:W-:Y:S02]  /*5a30*/  IMAD R2, R47, R21, RZ ;  /* 0x000000152f027224 */ /* 0x000fe400078e02ff */
[----:B------:R-:W-:Y:S02]  /*5a40*/  IMAD R19, R55, R48, R19 ;  /* 0x0000003037137224 */ /* 0x000fe400078e0213 */
[----:B------:R-:W-:Y:S02]  /*5a50*/  IMAD R3, R47, R22, RZ ;  /* 0x000000162f037224 */ /* 0x000fe400078e02ff */
[----:B------:R-:W-:Y:S01]  /*5a60*/  IMAD R0, R49, R48, R0 ;  /* 0x0000003031007224 */ /* 0x000fe200078e0200 */
[----:B------:R-:W-:Y:S01]  /*5a70*/  I2IP.S8.S32.SAT R95, R19, R18, RZ ;  /* 0x00000012135f7239 */ /* 0x000fe200000014ff */
[----:B------:R-:W-:Y:S01]  /*5a80*/  IMAD R23, R47, R23, RZ ;  /* 0x000000172f177224 */ /* 0x000fe200078e02ff */
[----:B------:R-:W-:Y:S01]  /*5a90*/  MOV R49, R68 ;  /* 0x0000004400317202 */ /* 0x000fe20000000f00 */
[----:B------:R-:W-:Y:S01]  /*5aa0*/  IMAD R2, R51, R48, R2 ;  /* 0x0000003033027224 */ /* 0x000fe200078e0202 */
[----:B------:R-:W-:Y:S01]  /*5ab0*/  I2IP.S8.S32.SAT R95, R17, R16, R95 ;  /* 0x00000010115f7239 */ /* 0x000fe2000000145f */
[C---:B------:R-:W-:Y:S01]  /*5ac0*/  IMAD R20, R47.reuse, R24, RZ ;  /* 0x000000182f147224 */ /* 0x040fe200078e02ff */
[----:B------:R-:W-:Y:S01]  /*5ad0*/  SHF.R.S32.HI R51, RZ, 0x18, R66 ;  /* 0x00000018ff337819 */ /* 0x000fe20000011442 */
[-C--:B------:R-:W-:Y:S01]  /*5ae0*/  IMAD R3, R50, R48.reuse, R3 ;  /* 0x0000003032037224 */ /* 0x080fe200078e0203 */
[----:B------:R-:W-:Y:S01]  /*5af0*/  SHF.R.S32.HI R50, RZ, 0x18, R67 ;  /* 0x00000018ff327819 */ /* 0x000fe20000011443 */
[C---:B------:R-:W-:Y:S01]  /*5b00*/  IMAD R21, R47.reuse, R25, RZ ;  /* 0x000000192f157224 */ /* 0x040fe200078e02ff */
[----:B------:R1:W-:Y:S01]  /*5b10*/  STS.128 [R105+UR43+0x1200], R92 ;  /* 0x0012005c69007988 */ /* 0x0003e20008000c2b */
[----:B------:R-:W-:Y:S02]  /*5b20*/  IMAD R23, R56, R48, R23 ;  /* 0x0000003038177224 */ /* 0x000fe400078e0217 */
[----:B------:R-:W-:Y:S02]  /*5b30*/  IMAD R22, R47, R26, RZ ;  /* 0x0000001a2f167224 */ /* 0x000fe400078e02ff */
[-C--:B------:R-:W-:Y:S01]  /*5b40*/  IMAD R20, R49, R48.reuse, R20 ;  /* 0x0000003031147224 */ /* 0x080fe200078e0214 */
[----:B------:R-:W-:Y:S01]  /*5b50*/  I2IP.S8.S32.SAT R115, R23, R3, RZ ;  /* 0x0000000317737239 */ /* 0x000fe200000014ff */
[C---:B------:R-:W-:Y:S01]  /*5b60*/  IMAD R27, R47.reuse, R27, RZ ;  /* 0x0000001b2f1b7224 */ /* 0x040fe200078e02ff */
[----:B------:R-:W-:Y:S01]  /*5b70*/  MOV R49, R65 ;  /* 0x0000004100317202 */ /* 0x000fe20000000f00 */
[----:B------:R-:W-:Y:S01]  /*5b80*/  IMAD R21, R50, R48, R21 ;  /* 0x0000003032157224 */ /* 0x000fe200078e0215 */
[----:B------:R-:W-:Y:S01]  /*5b90*/  I2IP.S8.S32.SAT R116, R2, R0, R115 ;  /* 0x0000000002747239 */ /* 0x000fe20000001473 */
[----:B------:R-:W-:Y:S01]  /*5ba0*/  IMAD R24, R47, R28, RZ ;  /* 0x0000001c2f187224 */ /* 0x000fe200078e02ff */
[----:B------:R-:W-:Y:S01]  /*5bb0*/  SHF.R.S32.HI R50, RZ, 0x18, R64 ;  /* 0x00000018ff327819 */ /* 0x000fe20000011440 */
[----:B------:R-:W-:Y:S01]  /*5bc0*/  IMAD R22, R51, R48, R22 ;  /* 0x0000003033167224 */ /* 0x000fe200078e0216 */
[----:B------:R-:W-:Y:S01]  /*5bd0*/  MOV R51, R62 ;  /* 0x0000003e00337202 */ /* 0x000fe20000000f00 */
[-C--:B------:R-:W-:Y:S02]  /*5be0*/  IMAD R27, R57, R48.reuse, R27 ;  /* 0x00000030391b7224 */ /* 0x080fe400078e021b */
[----:B------:R-:W-:Y:S02]  /*5bf0*/  IMAD R25, R47, R29, RZ ;  /* 0x0000001d2f197224 */ /* 0x000fe400078e02ff */
[----:B------:R-:W-:Y:S01]  /*5c00*/  IMAD R24, R49, R48, R24 ;  /* 0x0000003031187224 */ /* 0x000fe200078e0218 */
[----:B------:R-:W-:Y:S01]  /*5c10*/  SHF.R.S32.HI R49, RZ, 0x18, R63 ;  /* 0x00000018ff317819 */ /* 0x000fe2000001143f */
[----:B------:R-:W-:Y:S01]  /*5c20*/  IMAD R26, R47, R30, RZ ;  /* 0x0000001e2f1a7224 */ /* 0x000fe200078e02ff */
[----:B------:R-:W-:Y:S01]  /*5c30*/  I2IP.S8.S32.SAT R117, R27, R22, RZ ;  /* 0x000000161b757239 */ /* 0x000fe200000014ff */
[C---:B------:R-:W-:Y:S02]  /*5c40*/  IMAD R31, R47.reuse, R31, RZ ;  /* 0x0000001f2f1f7224 */ /* 0x040fe400078e02ff */
[----:B------:R-:W-:Y:S01]  /*5c50*/  IMAD R25, R50, R48, R25 ;  /* 0x0000003032197224 */ /* 0x000fe200078e0219 */
[----:B------:R-:W-:Y:S01]  /*5c60*/  SHF.R.S32.HI R50, RZ, 0x18, R61 ;  /* 0x00000018ff327819 */ /* 0x000fe2000001143d */
[----:B------:R-:W-:Y:S01]  /*5c70*/  IMAD R28, R47, R32, RZ ;  /* 0x000000202f1c7224 */ /* 0x000fe200078e02ff */
[----:B------:R-:W-:Y:S01]  /*5c80*/  I2IP.S8.S32.SAT R117, R21, R20, R117 ;  /* 0x0000001415757239 */ /* 0x000fe20000001475 */
[-C--:B------:R-:W-:Y:S02]  /*5c90*/  IMAD R26, R49, R48.reuse, R26 ;  /* 0x00000030311a7224 */ /* 0x080fe400078e021a */
[----:B------:R-:W-:Y:S02]  /*5ca0*/  IMAD R29, R47, R33, RZ ;  /* 0x000000212f1d7224 */ /* 0x000fe400078e02ff */
[-C--:B------:R-:W-:Y:S02]  /*5cb0*/  IMAD R31, R58, R48.reuse, R31 ;  /* 0x000000303a1f7224 */ /* 0x080fe400078e021f */
[----:B------:R-:W-:Y:S02]  /*5cc0*/  IMAD R28, R51, R48, R28 ;  /* 0x00000030331c7224 */ /* 0x000fe400078e021c */
[----:B------:R-:W-:Y:S01]  /*5cd0*/  IMAD R30, R47, R34, RZ ;  /* 0x000000222f1e7224 */ /* 0x000fe200078e02ff */
[----:B------:R-:W-:Y:S01]  /*5ce0*/  I2IP.S8.S32.SAT R114, R31, R26, RZ ;  /* 0x0000001a1f727239 */ /* 0x000fe200000014ff */
[----:B------:R-:W-:Y:S02]  /*5cf0*/  IMAD R29, R50, R48, R29 ;  /* 0x00000030321d7224 */ /* 0x000fe400078e021d */
[----:B------:R-:W-:Y:S01]  /*5d00*/  IMAD R35, R47, R35, RZ ;  /* 0x000000232f237224 */ /* 0x000fe200078e02ff */
[----:B------:R-:W-:Y:S01]  /*5d10*/  I2IP.S8.S32.SAT R118, R25, R24, R114 ;  /* 0x0000001819767239 */ /* 0x000fe20000001472 */
[-C--:B------:R-:W-:Y:S01]  /*5d20*/  IMAD R30, R53, R48.reuse, R30 ;  /* 0x00000030351e7224 */ /* 0x080fe200078e021e */
[----:B------:R-:W-:Y:S01]  /*5d30*/  IADD3 R114, PT, PT, R44, 0x1, RZ ;  /* 0x000000012c727810 */ /* 0x000fe20007ffe0ff */
[----:B------:R-:W-:Y:S05]  /*5d40*/  IMAD R35, R59, R48, R35 ;  /* 0x000000303b237224 */ /* 0x000fea00078e0223 */
[----:B------:R-:W-:Y:S04]  /*5d50*/  I2IP.S8.S32.SAT R120, R35, R30, RZ ;  /* 0x0000001e23787239 */ /* 0x000fe800000014ff */
[----:B------:R-:W-:Y:S05]  /*5d60*/  I2IP.S8.S32.SAT R119, R29, R28, R120 ;  /* 0x0000001c1d777239 */ /* 0x000fea0000001478 */
[----:B------:R1:W-:Y:S01]  /*5d70*/  STS.128 [R104+0x1010], R116 ;  /* 0x0010107468007388 */ /* 0x0003e20000000c00 */
[----:B------:R-:W-:Y:S01]  /*5d80*/  @!PT LDS RZ, [RZ] ;  /* 0x00000000fffff984 */ /* 0x000fe20000000800 */
[----:B------:R-:W-:Y:S01]  /*5d90*/  @!PT LDS RZ, [RZ] ;  /* 0x00000000fffff984 */ /* 0x000fe20000000800 */
[----:B------:R-:W-:Y:S01]  /*5da0*/  @!PT LDS RZ, [RZ] ;  /* 0x00000000fffff984 */ /* 0x000fe20000000800 */
[----:B------:R-:W-:Y:S01]  /*5db0*/  @!PT LDS RZ, [RZ] ;  /* 0x00000000fffff984 */ /* 0x000fe20000000800 */
[----:B------:R3:W-:Y:S07]  /*5dc0*/  MEMBAR.ALL.CTA ;  /* 0x0000000000007992 */ /* 0x0007ee0000008000 */
[----:B---3--:R-:W3:Y:S02]  /*5dd0*/  FENCE.VIEW.ASYNC.S ;  /* 0x00000000000073c6 */ /* 0x008ee40000000000 */
[----:B---3--:R-:W-:Y:S06]  /*5de0*/  BAR.SYNC.DEFER_BLOCKING 0x1, 0x80 ;  /* 0x0042000000007b1d */ /* 0x008fec0000010000 */
[----:B------:R-:W-:Y:S05]  /*5df0*/  @P0 BRA `(.L_x_92) ;  /* 0x0000000000340947 */ /* 0x000fea0003800000 */
[----:B------:R-:W-:Y:S01]  /*5e00*/  UIADD3 UR12, UPT, UPT, UR43, 0x1200, URZ ;  /* 0x000012002b0c7890 */ /* 0x000fe2000fffe0ff */
[----:B------:R-:W-:Y:S01]  /*5e10*/  R2UR UR9, R97 ;  /* 0x00000000610972ca */ /* 0x000fe200000e0000 */
[----:B------:R-:W-:Y:S01]  /*5e20*/  UIADD3 UR10, UP0, UPT, UR46, 0x680, URZ ;  /* 0x000006802e0a7890 */ /* 0x000fe2000ff1e0ff */
[----:B------:R-:W-:Y:S01]  /*5e30*/  R2UR UR8, R99 ;  /* 0x00000000630872ca */ /* 0x000fe200000e0000 */
[----:B------:R-:W-:Y:S02]  /*5e40*/  UMOV UR7, UR36 ;  /* 0x0000002400077c82 */ /* 0x000fe40008000000 */
[----:B------:R-:W-:Y:S01]  /*5e50*/  IMAD.U32 R111, RZ, RZ, UR12 ;  /* 0x0000000cff6f7e24 */ /* 0x000fe2000f8e00ff */
[----:B------:R-:W-:Y:S04]  /*5e60*/  UIADD3.X UR11, UPT, UPT, URZ, UR47, URZ, UP0, !UPT ;  /* 0x0000002fff0b7290 */ /* 0x000fe800087fe4ff */
[----:B------:R-:W-:Y:S03]  /*5e70*/  R2UR UR4, R111 ;  /* 0x000000006f0472ca */ /* 0x000fe600000e0000 */
[----:B------:R-:W-:Y:S02]  /*5e80*/  USHF.L.U32 UR5, UR9, 0x6, URZ ;  /* 0x0000000609057899 */ /* 0x000fe400080006ff */
[----:B------:R-:W-:Y:S09]  /*5e90*/  USHF.L.U32 UR6, UR8, 0x6, URZ ;  /* 0x0000000608067899 */ /* 0x000ff200080006ff */
[----:B------:R3:W-:Y:S01]  /*5ea0*/  UTMASTG.3D [UR4], [UR10] ;  /* 0x000000040a0073b5 */ /* 0x0007e20008010000 */
[----:B------:R0:W-:Y:S01]  /*5eb0*/  UTMACMDFLUSH ;  /* 0x00000000000079b7 */ /* 0x0001e20000000000 */
[----:B---3--:R-:W-:Y:S04]  /*5ec0*/  DEPBAR.LE SB0, 0x0 ;  /* 0x000080000000791a */ /* 0x008fe80000000000 */
.L_x_92:
[----:B------:R-:W-:Y:S05]  /*5ed0*/  BSYNC.RECONVERGENT B0 ;  /* 0x0000000000007941 */ /* 0x000fea0003800200 */
.L_x_91:
[----:B------:R-:W-:Y:S01]  /*5ee0*/  BAR.SYNC.DEFER_BLOCKING 0x1, 0x80 ;  /* 0x0042000000007b1d */ /* 0x000fe20000010000 */
[----:B------:R-:W-:Y:S01]  /*5ef0*/  ISETP.NE.AND P2, PT, R112, RZ, PT ;  /* 0x000000ff7000720c */ /* 0x000fe20003f45270 */
[----:B------:R-:W-:Y:S01]  /*5f00*/  IMAD.IADD R97, R43, 0x1, R81 ;  /* 0x000000012b617824 */ /* 0x000fe200078e0251 */
[----:B------:R-:W-:Y:S01]  /*5f10*/  ISETP.NE.AND P0, PT, R113, 0x2, PT ;  /* 0x000000027100780c */ /* 0x000fe20003f05270 */
[----:B------:R-:W-:Y:S01]  /*5f20*/  IMAD.IADD R99, R45, 0x1, R96 ;  /* 0x000000012d637824 */ /* 0x000fe200078e0260 */
[----:B------:R-:W-:Y:S02]  /*5f30*/  ISETP.NE.AND P1, PT, R114, 0x4, PT ;  /* 0x000000047200780c */ /* 0x000fe40003f25270 */
[----:B------:R-:W-:Y:S02]  /*5f40*/  SEL R0, RZ, 0x1, P0 ;  /* 0x00000001ff007807 */ /* 0x000fe40000000000 */
[----:B------:R-:W-:Y:S02]  /*5f50*/  SEL R3, RZ, 0x1, P1 ;  /* 0x00000001ff037807 */ /* 0x000fe40000800000 */
[----:B------:R-:W-:Y:S02]  /*5f60*/  LOP3.LUT R109, R109, R0, RZ, 0x3c, !PT ;  /* 0x000000006d6d7212 */ /* 0x000fe400078e3cff */
[----:B------:R-:W-:Y:S02]  /*5f70*/  LOP3.LUT R110, R110, R3, RZ, 0x3c, !PT ;  /* 0x000000036e6e7212 */ /* 0x000fe400078e3cff */
[----:B------:R-:W-:Y:S02]  /*5f80*/  @P2 R2UR UR36, R107 ;  /* 0x000000006b2422ca */ /* 0x000fe400000e0000 */
[----:B------:R-:W-:Y:S02]  /*5f90*/  SEL R113, R113, RZ, P0 ;  /* 0x000000ff71717207 */ /* 0x000fe40000000000 */
[----:B------:R-:W-:Y:S01]  /*5fa0*/  SEL R44, R114, RZ, P1 ;  /* 0x000000ff722c7207 */ /* 0x000fe20000800000 */
[----:B------:R-:W-:Y:S10]  /*5fb0*/  @P2 BRA `(.L_x_93) ;  /* 0xffffffe400682947 */ /* 0x000ff4000383ffff */
[----:B------:R-:W-:Y:S05]  /*5fc0*/  EXIT ;  /* 0x000000000000794d */ /* 0x000fea0003800000 */
.L_x_19:
[----:B--2---:R2:W1:Y:S02]  /*5fd0*/  SYNCS.PHASECHK.TRANS64.TRYWAIT P0, [R3+URZ+0xc0], R2 ;  /* 0x0000c002030075a7 */ /* 0x00446400080011ff */
[----:B-1----:R-:W-:Y:S05]  /*5fe0*/  @!P0 NANOSLEEP.SYNCS 0x989680 ;  /* 0x009896800000895d */ /* 0x002fea0003900000 */
[----:B------:R-:W1:Y:S02]  /*5ff0*/  @!P0 SYNCS.PHASECHK.TRANS64 P0, [R3+URZ+0xc0], R2 ;  /* 0x0000c002030085a7 */ /* 0x000e6400080010ff */
[----:B-1----:R-:W-:Y:S05]  /*6000*/  @!P0 BRA `(.L_x_19) ;  /* 0xfffffffc00f08947 */ /* 0x002fea000383ffff */
[----:B------:R-:W-:Y:S05]  /*6010*/  BRA `(.L_x_94) ;  /* 0xffffffb400507947 */ /* 0x000fea000383ffff */
.L_x_22:
[----:B-1----:R-:W-:-:S07]  /*6020*/  MOV R2, UR33 ;  /* 0x0000002100027c02 */ /* 0x002fce0008000f00 */
.L_x_95:
[----:B-1----:R1:W2:Y:S02]  /*6030*/  SYNCS.PHASECHK.TRANS64.TRYWAIT P0, [R2+URZ+0x18], R5 ;  /* 0x00001805020075a7 */ /* 0x0022a400080011ff */
[----:B--2---:R-:W-:Y:S05]  /*6040*/  @!P0 NANOSLEEP.SYNCS 0x989680 ;  /* 0x009896800000895d */ /* 0x004fea0003900000 */
[----:B------:R-:W2:Y:S02]  /*6050*/  @!P0 SYNCS.PHASECHK.TRANS64 P0, [R2+URZ+0x18], R5 ;  /* 0x00001805020085a7 */ /* 0x000ea400080010ff */
[----:B--2---:R-:W-:Y:S05]  /*6060*/  @!P0 BRA `(.L_x_95) ;  /* 0xfffffffc00f08947 */ /* 0x004fea000383ffff */
[----:B------:R-:W-:Y:S05]  /*6070*/  BRA `(.L_x_21) ;  /* 0xffffffb400a07947 */ /* 0x000fea000383ffff */
.L_x_28:
[----:B-1----:R-:W-:-:S07]  /*6080*/  MOV R2, UR17 ;  /* 0x0000001100027c02 */ /* 0x002fce0008000f00 */
.L_x_96:
[----:B-1----:R1:W2:Y:S02]  /*6090*/  SYNCS.PHASECHK.TRANS64.TRYWAIT P0, [R2+URZ+0x18], R5 ;  /* 0x00001805020075a7 */ /* 0x0022a400080011ff */
[----:B--2---:R-:W-:Y:S05]  /*60a0*/  @!P0 NANOSLEEP.SYNCS 0x989680 ;  /* 0x009896800000895d */ /* 0x004fea0003900000 */
[----:B------:R-:W2:Y:S02]  /*60b0*/  @!P0 SYNCS.PHASECHK.TRANS64 P0, [R2+URZ+0x18], R5 ;  /* 0x00001805020085a7 */ /* 0x000ea400080010ff */
[----:B--2---:R-:W-:Y:S05]  /*60c0*/  @!P0 BRA `(.L_x_96) ;  /* 0xfffffffc00f08947 */ /* 0x004fea000383ffff */
[----:B------:R-:W-:Y:S05]  /*60d0*/  BRA `(.L_x_27) ;  /* 0xffffffb800447947 */ /* 0x000fea000383ffff */
.L_x_32:
[----:B-1----:R1:W2:Y:S02]  /*60e0*/  SYNCS.PHASECHK.TRANS64.TRYWAIT P0, [R2+URZ+0x50], R3 ;  /* 0x00005003020075a7 */ /* 0x0022a400080011ff */
[----:B--2---:R-:W-:Y:S05]  /*60f0*/  @!P0 NANOSLEEP.SYNCS 0x989680 ;  /* 0x009896800000895d */ /* 0x004fea0003900000 */
[----:B------:R-:W2:Y:S02]  /*6100*/  @!P0 SYNCS.PHASECHK.TRANS64 P0, [R2+URZ+0x50], R3 ;  /* 0x00005003020085a7 */ /* 0x000ea400080010ff */
[----:B--2---:R-:W-:Y:S05]  /*6110*/  @!P0 BRA `(.L_x_32) ;  /* 0xfffffffc00f08947 */ /* 0x004fea000383ffff */
[----:B------:R-:W-:Y:S05]  /*6120*/  BRA `(.L_x_97) ;  /* 0xffffffb800d07947 */ /* 0x000fea000383ffff */
.L_x_36:
[----:B----4-:R-:W-:-:S07]  /*6130*/  MOV R0, UR5 ;  /* 0x0000000500007c02 */ /* 0x010fce0008000f00 */
.L_x_98:
[----:B-1----:R1:W2:Y:S02]  /*6140*/  SYNCS.PHASECHK.TRANS64.TRYWAIT P0, [R0+URZ], R3 ;  /* 0x00000003000075a7 */ /* 0x0022a400080011ff */
[----:B--2---:R-:W-:Y:S05]  /*6150*/  @!P0 NANOSLEEP.SYNCS 0x989680 ;  /* 0x009896800000895d */ /* 0x004fea0003900000 */
[----:B------:R-:W2:Y:S02]  /*6160*/  @!P0 SYNCS.PHASECHK.TRANS64 P0, [R0+URZ], R3 ;  /* 0x00000003000085a7 */ /* 0x000ea400080010ff */
[----:B--2---:R-:W-:Y:S05]  /*6170*/  @!P0 BRA `(.L_x_98) ;  /* 0xfffffffc00f08947 */ /* 0x004fea000383ffff */
[----:B------:R-:W-:Y:S05]  /*6180*/  BRA `(.L_x_99) ;  /* 0xffffffc000407947 */ /* 0x000fea000383ffff */
.L_x_37:
[----:B----4-:R-:W-:-:S07]  /*6190*/  MOV R0, UR5 ;  /* 0x0000000500007c02 */ /* 0x010fce0008000f00 */
.L_x_100:
[----:B-1----:R1:W2:Y:S02]  /*61a0*/  SYNCS.PHASECHK.TRANS64.TRYWAIT P0, [R0+URZ], R3 ;  /* 0x00000003000075a7 */ /* 0x0022a400080011ff */
[----:B--2---:R-:W-:Y:S05]  /*61b0*/  @!P0 NANOSLEEP.SYNCS 0x989680 ;  /* 0x009896800000895d */ /* 0x004fea0003900000 */
[----:B------:R-:W2:Y:S02]  /*61c0*/  @!P0 SYNCS.PHASECHK.TRANS64 P0, [R0+URZ], R3 ;  /* 0x00000003000085a7 */ /* 0x000ea400080010ff */
[----:B--2---:R-:W-:Y:S05]  /*61d0*/  @!P0 BRA `(.L_x_100) ;  /* 0xfffffffc00f08947 */ /* 0x004fea000383ffff */
[----:B------:R-:W-:Y:S05]  /*61e0*/  BRA `(.L_x_101) ;  /* 0xffffffc0004c7947 */ /* 0x000fea000383ffff */
.L_x_40:
[----:B-1----:R1:W2:Y:S02]  /*61f0*/  SYNCS.PHASECHK.TRANS64.TRYWAIT P0, [R0+URZ+0xb0], R5 ;  /* 0x0000b005000075a7 */ /* 0x0022a400080011ff */
[----:B--2---:R-:W-:Y:S05]  /*6200*/  @!P0 NANOSLEEP.SYNCS 0x989680 ;  /* 0x009896800000895d */ /* 0x004fea0003900000 */
[----:B------:R-:W2:Y:S02]  /*6210*/  @!P0 SYNCS.PHASECHK.TRANS64 P0, [R0+URZ+0xb0], R5 ;  /* 0x0000b005000085a7 */ /* 0x000ea400080010ff */
[----:B--2---:R-:W-:Y:S05]  /*6220*/  @!P0 BRA `(.L_x_40) ;  /* 0xfffffffc00f08947 */ /* 0x004fea000383ffff */
[----:B------:R-:W-:Y:S05]  /*6230*/  BRA `(.L_x_102) ;  /* 0xffffffc000a87947 */ /* 0x000fea000383ffff */
.L_x_41:
[----:B------:R-:W-:-:S07]  /*6240*/  MOV R0, UR5 ;  /* 0x0000000500007c02 */ /* 0x000fce0008000f00 */
.L_x_103:
[----:B-1----:R1:W2:Y:S02]  /*6250*/  SYNCS.PHASECHK.TRANS64.TRYWAIT P0, [R0+URZ+0x60], R5 ;  /* 0x00006005000075a7 */ /* 0x0022a400080011ff */
[----:B--2---:R-:W-:Y:S05]  /*6260*/  @!P0 NANOSLEEP.SYNCS 0x989680 ;  /* 0x009896800000895d */ /* 0x004fea0003900000 */
[----:B------:R-:W2:Y:S02]  /*6270*/  @!P0 SYNCS.PHASECHK.TRANS64 P0, [R0+URZ+0x60], R5 ;  /* 0x00006005000085a7 */ /* 0x000ea400080010ff */
[----:B--2---:R-:W-:Y:S05]  /*6280*/  @!P0 BRA `(.L_x_103) ;  /* 0xfffffffc00f08947 */ /* 0x004fea000383ffff */
[----:B------:R-:W-:Y:S05]  /*6290*/  BRA `(.L_x_104) ;  /* 0xffffffc000b87947 */ /* 0x000fea000383ffff */
.L_x_42:
[----:B-1----:R1:W2:Y:S02]  /*62a0*/  SYNCS.PHASECHK.TRANS64.TRYWAIT P1, [R0+URZ+0x50], R5 ;  /* 0x00005005000075a7 */ /* 0x0022a400080211ff */
[----:B--2---:R-:W-:Y:S05]  /*62b0*/  @!P1 NANOSLEEP.SYNCS 0x989680 ;  /* 0x009896800000995d */ /* 0x004fea0003900000 */
[----:B------:R-:W2:Y:S02]  /*62c0*/  @!P1 SYNCS.PHASECHK.TRANS64 P1, [R0+URZ+0x50], R5 ;  /* 0x00005005000095a7 */ /* 0x000ea400080210ff */
[----:B--2---:R-:W-:Y:S05]  /*62d0*/  @!P1 BRA `(.L_x_42) ;  /* 0xfffffffc00f09947 */ /* 0x004fea000383ffff */
[----:B------:R-:W-:Y:S05]  /*62e0*/  BRA `(.L_x_105) ;  /* 0xffffffc000e87947 */ /* 0x000fea000383ffff */
.L_x_45:
[----:B------:R-:W-:-:S07]  /*62f0*/  MOV R0, UR5 ;  /* 0x0000000500007c02 */ /* 0x000fce0008000f00 */
.L_x_106:
[----:B-1----:R1:W2:Y:S02]  /*6300*/  SYNCS.PHASECHK.TRANS64.TRYWAIT P0, [R0+URZ+0x60], R3 ;  /* 0x00006003000075a7 */ /* 0x0022a400080011ff */
[----:B--2---:R-:W-:Y:S05]  /*6310*/  @!P0 NANOSLEEP.SYNCS 0x989680 ;  /* 0x009896800000895d */ /* 0x004fea0003900000 */
[----:B------:R-:W2:Y:S02]  /*6320*/  @!P0 SYNCS.PHASECHK.TRANS64 P0, [R0+URZ+0x60], R3 ;  /* 0x00006003000085a7 */ /* 0x000ea400080010ff */
[----:B--2---:R-:W-:Y:S05]  /*6330*/  @!P0 BRA `(.L_x_106) ;  /* 0xfffffffc00f08947 */ /* 0x004fea000383ffff */
[----:B------:R-:W-:Y:S05]  /*6340*/  BRA `(.L_x_44) ;  /* 0xffffffc4003c7947 */ /* 0x000fea000383ffff */
.L_x_52:
[----:B-1----:R1:W2:Y:S02]  /*6350*/  SYNCS.PHASECHK.TRANS64.TRYWAIT P1, [R0+URZ+0x50], R5 ;  /* 0x00005005000075a7 */ /* 0x0022a400080211ff */
[----:B--2---:R-:W-:Y:S05]  /*6360*/  @!P1 NANOSLEEP.SYNCS 0x989680 ;  /* 0x009896800000995d */ /* 0x004fea0003900000 */
[----:B------:R-:W2:Y:S02]  /*6370*/  @!P1 SYNCS.PHASECHK.TRANS64 P1, [R0+URZ+0x50], R5 ;  /* 0x00005005000095a7 */ /* 0x000ea400080210ff */
[----:B--2---:R-:W-:Y:S05]  /*6380*/  @!P1 BRA `(.L_x_52) ;  /* 0xfffffffc00f09947 */ /* 0x004fea000383ffff */
[----:B------:R-:W-:Y:S05]  /*6390*/  BRA `(.L_x_107) ;  /* 0xffffffc800947947 */ /* 0x000fea000383ffff */
.L_x_53:
[----:B------:R-:W-:-:S07]  /*63a0*/  MOV R3, UR9 ;  /* 0x0000000900037c02 */ /* 0x000fce0008000f00 */
.L_x_108:
[----:B-1----:R1:W2:Y:S02]  /*63b0*/  SYNCS.PHASECHK.TRANS64.TRYWAIT P0, [R3+URZ+0x90], R0 ;  /* 0x00009000030075a7 */ /* 0x0022a400080011ff */
[----:B--2---:R-:W-:Y:S05]  /*63c0*/  @!P0 NANOSLEEP.SYNCS 0x989680 ;  /* 0x009896800000895d */ /* 0x004fea0003900000 */
[----:B------:R-:W2:Y:S02]  /*63d0*/  @!P0 SYNCS.PHASECHK.TRANS64 P0, [R3+URZ+0x90], R0 ;  /* 0x00009000030085a7 */ /* 0x000ea400080010ff */
[----:B--2---:R-:W-:Y:S05]  /*63e0*/  @!P0 BRA `(.L_x_108) ;  /* 0xfffffffc00f08947 */ /* 0x004fea000383ffff */
[----:B------:R-:W-:Y:S05]  /*63f0*/  BRA `(.L_x_109) ;  /* 0xffffffc800c87947 */ /* 0x000fea000383ffff */
.L_x_56:
[----:B------:R-:W-:Y:S07]  /*6400*/  MOV R0, UR7 ;  /* 0x0000000700007c02 */ /* 0x000fee0008000f00 */
.L_x_110:
[----:B-1----:R1:W2:Y:S02]  /*6410*/  SYNCS.PHASECHK.TRANS64.TRYWAIT P0, [R0+URZ], R3 ;  /* 0x00000003000075a7 */ /* 0x0022a400080011ff */
[----:B--2---:R-:W-:Y:S05]  /*6420*/  @!P0 NANOSLEEP.SYNCS 0x989680 ;  /* 0x009896800000895d */ /* 0x004fea0003900000 */
[----:B------:R-:W2:Y:S02]  /*6430*/  @!P0 SYNCS.PHASECHK.TRANS64 P0, [R0+URZ], R3 ;  /* 0x00000003000085a7 */ /* 0x000ea400080010ff */
[----:B--2---:R-:W-:Y:S05]  /*6440*/  @!P0 BRA `(.L_x_110) ;  /* 0xfffffffc00f08947 */ /* 0x004fea000383ffff */
[----:B------:R-:W-:Y:S05]  /*6450*/  BRA `(.L_x_55) ;  /* 0xffffffcc00007947 */ /* 0x000fea000383ffff */
.L_x_59:
[----:B------:R-:W-:-:S07]  /*6460*/  MOV R0, UR5 ;  /* 0x0000000500007c02 */ /* 0x000fce0008000f00 */
.L_x_111:
[----:B--2---:R2:W3:Y:S02]  /*6470*/  SYNCS.PHASECHK.TRANS64.TRYWAIT P0, [R0+URZ], R3 ;  /* 0x00000003000075a7 */ /* 0x0044e400080011ff */
[----:B---3--:R-:W-:Y:S05]  /*6480*/  @!P0 NANOSLEEP.SYNCS 0x989680 ;  /* 0x009896800000895d */ /* 0x008fea0003900000 */
[----:B------:R-:W3:Y:S02]  /*6490*/  @!P0 SYNCS.PHASECHK.TRANS64 P0, [R0+URZ], R3 ;  /* 0x00000003000085a7 */ /* 0x000ee400080010ff */
[----:B---3--:R-:W-:Y:S05]  /*64a0*/  @!P0 BRA `(.L_x_111) ;  /* 0xfffffffc00f08947 */ /* 0x008fea000383ffff */
[----:B------:R-:W-:Y:S05]  /*64b0*/  BRA `(.L_x_112) ;  /* 0xffffffcc00a07947 */ /* 0x000fea000383ffff */
.L_x_60:
[----:B------:R-:W-:-:S07]  /*64c0*/  MOV R0, UR5 ;  /* 0x0000000500007c02 */ /* 0x000fce0008000f00 */
.L_x_113:
[----:B--2---:R2:W3:Y:S02]  /*64d0*/  SYNCS.PHASECHK.TRANS64.TRYWAIT P0, [R0+URZ], R3 ;  /* 0x00000003000075a7 */ /* 0x0044e400080011ff */
[----:B---3--:R-:W-:Y:S05]  /*64e0*/  @!P0 NANOSLEEP.SYNCS 0x989680 ;  /* 0x009896800000895d */ /* 0x008fea0003900000 */
[----:B------:R-:W3:Y:S02]  /*64f0*/  @!P0 SYNCS.PHASECHK.TRANS64 P0, [R0+URZ], R3 ;  /* 0x00000003000085a7 */ /* 0x000ee400080010ff */
[----:B---3--:R-:W-:Y:S05]  /*6500*/  @!P0 BRA `(.L_x_113) ;  /* 0xfffffffc00f08947 */ /* 0x008fea000383ffff */
[----:B------:R-:W-:Y:S05]  /*6510*/  BRA `(.L_x_114) ;  /* 0xffffffcc00ac7947 */ /* 0x000fea000383ffff */
.L_x_61:
[----:B------:R-:W-:-:S07]  /*6520*/  MOV R0, UR5 ;  /* 0x0000000500007c02 */ /* 0x000fce0008000f00 */
.L_x_115:
[----:B--2---:R2:W3:Y:S02]  /*6530*/  SYNCS.PHASECHK.TRANS64.TRYWAIT P0, [R0+URZ], R3 ;  /* 0x00000003000075a7 */ /* 0x0044e400080011ff */
[----:B---3--:R-:W-:Y:S05]  /*6540*/  @!P0 NANOSLEEP.SYNCS 0x989680 ;  /* 0x009896800000895d */ /* 0x008fea0003900000 */
[----:B------:R-:W3:Y:S02]  /*6550*/  @!P0 SYNCS.PHASECHK.TRANS64 P0, [R0+URZ], R3 ;  /* 0x00000003000085a7 */ /* 0x000ee400080010ff */
[----:B---3--:R-:W-:Y:S05]  /*6560*/  @!P0 BRA `(.L_x_115) ;  /* 0xfffffffc00f08947 */ /* 0x008fea000383ffff */
[----:B------:R-:W-:Y:S05]  /*6570*/  BRA `(.L_x_116) ;  /* 0xffffffcc00b87947 */ /* 0x000fea000383ffff */
.L_x_62:
[----:B------:R-:W-:-:S07]  /*6580*/  MOV R0, UR7 ;  /* 0x0000000700007c02 */ /* 0x000fce0008000f00 */
.L_x_117:
[----:B--2---:R2:W3:Y:S02]  /*6590*/  SYNCS.PHASECHK.TRANS64.TRYWAIT P0, [R0+URZ], R3 ;  /* 0x00000003000075a7 */ /* 0x0044e400080011ff */
[----:B---3--:R-:W-:Y:S05]  /*65a0*/  @!P0 NANOSLEEP.SYNCS 0x989680 ;  /* 0x009896800000895d */ /* 0x008fea0003900000 */
[----:B------:R-:W3:Y:S02]  /*65b0*/  @!P0 SYNCS.PHASECHK.TRANS64 P0, [R0+URZ], R3 ;  /* 0x00000003000085a7 */ /* 0x000ee400080010ff */
[----:B---3--:R-:W-:Y:S05]  /*65c0*/  @!P0 BRA `(.L_x_117) ;  /* 0xfffffffc00f08947 */ /* 0x008fea000383ffff */
[----:B------:R-:W-:Y:S05]  /*65d0*/  BRA `(.L_x_118) ;  /* 0xffffffcc00c47947 */ /* 0x000fea000383ffff */
.L_x_67:
[----:B---3--:R3:W1:Y:S02]  /*65e0*/  SYNCS.PHASECHK.TRANS64.TRYWAIT P0, [R0+URZ+0x50], R3 ;  /* 0x00005003000075a7 */ /* 0x00866400080011ff */
[----:B-1----:R-:W-:Y:S05]  /*65f0*/  @!P0 NANOSLEEP.SYNCS 0x989680 ;  /* 0x009896800000895d */ /* 0x002fea0003900000 */
[----:B------:R-:W1:Y:S02]  /*6600*/  @!P0 SYNCS.PHASECHK.TRANS64 P0, [R0+URZ+0x50], R3 ;  /* 0x00005003000085a7 */ /* 0x000e6400080010ff */
[----:B-1----:R-:W-:Y:S05]  /*6610*/  @!P0 BRA `(.L_x_67) ;  /* 0xfffffffc00f08947 */ /* 0x002fea000383ffff */
[----:B------:R-:W-:Y:S05]  /*6620*/  BRA `(.L_x_119) ;  /* 0xffffffd000c07947 */ /* 0x000fea000383ffff */
.L_x_70:
[----:B------:R-:W-:Y:S07]  /*6630*/  MOV R0, UR6 ;  /* 0x0000000600007c02 */ /* 0x000fee0008000f00 */
.L_x_120:
[----:B-1----:R1:W3:Y:S02]  /*6640*/  SYNCS.PHASECHK.TRANS64.TRYWAIT P0, [R0+URZ+0x48], R3 ;  /* 0x00004803000075a7 */ /* 0x0022e400080011ff */
[----:B---3--:R-:W-:Y:S05]  /*6650*/  @!P0 NANOSLEEP.SYNCS 0x989680 ;  /* 0x009896800000895d */ /* 0x008fea0003900000 */
[----:B------:R-:W3:Y:S02]  /*6660*/  @!P0 SYNCS.PHASECHK.TRANS64 P0, [R0+URZ+0x48], R3 ;  /* 0x00004803000085a7 */ /* 0x000ee400080010ff */
[----:B---3--:R-:W-:Y:S05]  /*6670*/  @!P0 BRA `(.L_x_120) ;  /* 0xfffffffc00f08947 */ /* 0x008fea000383ffff */
[----:B------:R-:W-:Y:S05]  /*6680*/  BRA `(.L_x_69) ;  /* 0xffffffd400ac7947 */ /* 0x000fea000383ffff */
.L_x_73:
[----:B------:R-:W-:Y:S07]  /*6690*/  MOV R3, UR6 ;  /* 0x0000000600037c02 */ /* 0x000fee0008000f00 */
.L_x_121:
[----:B-1----:R1:W2:Y:S02]  /*66a0*/  SYNCS.PHASECHK.TRANS64.TRYWAIT P2, [R3+URZ+0x38], R26 ;  /* 0x0000381a030075a7 */ /* 0x0022a400080411ff */
[----:B--2---:R-:W-:Y:S05]  /*66b0*/  @!P2 NANOSLEEP.SYNCS 0x989680 ;  /* 0x009896800000a95d */ /* 0x004fea0003900000 */
[----:B------:R-:W2:Y:S02]  /*66c0*/  @!P2 SYNCS.PHASECHK.TRANS64 P2, [R3+URZ+0x38], R26 ;  /* 0x0000381a0300a5a7 */ /* 0x000ea400080410ff */
[----:B--2---:R-:W-:Y:S05]  /*66d0*/  @!P2 BRA `(.L_x_121) ;  /* 0xfffffffc00f0a947 */ /* 0x004fea000383ffff */
[----:B------:R-:W-:Y:S05]  /*66e0*/  BRA `(.L_x_122) ;  /* 0xffffffd800407947 */ /* 0x000fea000383ffff */
.L_x_76:
[----:B--2---:R2:W1:Y:S02]  /*66f0*/  SYNCS.PHASECHK.TRANS64.TRYWAIT P0, [R0+URZ+0x50], R3 ;  /* 0x00005003000075a7 */ /* 0x00446400080011ff */
[----:B-1----:R-:W-:Y:S05]  /*6700*/  @!P0 NANOSLEEP.SYNCS 0x989680 ;  /* 0x009896800000895d */ /* 0x002fea0003900000 */
[----:B------:R-:W1:Y:S02]  /*6710*/  @!P0 SYNCS.PHASECHK.TRANS64 P0, [R0+URZ+0x50], R3 ;  /* 0x00005003000085a7 */ /* 0x000e6400080010ff */
[----:B-1----:R-:W-:Y:S05]  /*6720*/  @!P0 BRA `(.L_x_76) ;  /* 0xfffffffc00f08947 */ /* 0x002fea000383ffff */
[----:B------:R-:W-:Y:S05]  /*6730*/  BRA `(.L_x_123) ;  /* 0xffffffdc009c7947 */ /* 0x000fea000383ffff */
.L_x_87:
[----:B-1----:R-:W-:Y:S04]  /*6740*/  MOV R0, UR43 ;  /* 0x0000002b00007c02 */ /* 0x002fe80008000f00 */
[----:B------:R1:W2:Y:S03]  /*6750*/  SYNCS.PHASECHK.TRANS64.TRYWAIT P1, [R0+URZ+0x30], R3 ;  /* 0x00003003000075a7 */ /* 0x0002a600080211ff */
[----:B--2---:R-:W-:Y:S05]  /*6760*/  @!P1 NANOSLEEP.SYNCS 0x989680 ;  /* 0x009896800000995d */ /* 0x004fea0003900000 */
[----:B------:R-:W2:Y:S02]  /*6770*/  @!P1 SYNCS.PHASECHK.TRANS64 P1, [R0+URZ+0x30], R3 ;  /* 0x00003003000095a7 */ /* 0x000ea400080210ff */
[----:B--2---:R-:W-:Y:S05]  /*6780*/  @!P1 BRA `(.L_x_87) ;  /* 0xfffffffc00ec9947 */ /* 0x004fea000383ffff */
[----:B------:R-:W-:Y:S05]  /*6790*/  BRA `(.L_x_86) ;  /* 0xffffffe800907947 */ /* 0x000fea000383ffff */
.L_x_89:
[----:B-1----:R1:W4:Y:S02]  /*67a0*/  SYNCS.PHASECHK.TRANS64.TRYWAIT P1, [R92+URZ+0x70], R7 ;  /* 0x000070075c0075a7 */ /* 0x00232400080211ff */
[----:B----4-:R-:W-:Y:S05]  /*67b0*/  @!P1 NANOSLEEP.SYNCS 0x989680 ;  /* 0x009896800000995d */ /* 0x010fea0003900000 */
[----:B------:R-:W4:Y:S02]  /*67c0*/  @!P1 SYNCS.PHASECHK.TRANS64 P1, [R92+URZ+0x70], R7 ;  /* 0x000070075c0095a7 */ /* 0x000f2400080210ff */
[----:B----4-:R-:W-:Y:S05]  /*67d0*/  @!P1 BRA `(.L_x_89) ;  /* 0xfffffffc00f09947 */ /* 0x010fea000383ffff */
[----:B------:R-:W-:Y:S05]  /*67e0*/  BRA `(.L_x_88) ;  /* 0xffffffe800cc7947 */ /* 0x000fea000383ffff */
        .weak           $__internal_0_$__cuda_sm10x_tcgen05_guardrail_trap_col_being_dealloced_not_returned_by_alloc
        .type           $__internal_0_$__cuda_sm10x_tcgen05_guardrail_trap_col_being_dealloced_not_returned_by_alloc,@function
        .size           $__internal_0_$__cuda_sm10x_tcgen05_guardrail_trap_col_being_dealloced_not_returned_by_alloc,($__internal_1_$__cuda_sm10x_tcgen05_guardrail_trap_phase_invalid_during_alloc - $__internal_0_$__cuda_sm10x_tcgen05_guardrail_trap_col_being_dealloced_not_returned_by_alloc)
$__internal_0_$__cuda_sm10x_tcgen05_guardrail_trap_col_being_dealloced_not_returned_by_alloc:
[----:B------:R-:W-:Y:S05]  /*67f0*/  BPT.TRAP 0x1 ;  /* 0x000000040000795c */ /* 0x000fea0000300000 */
[----:B------:R-:W-:-:S04]  /*6800*/  HFMA2 R3, -RZ, RZ, 0, 0 ;  /* 0x00000000ff037431 */ /* 0x000fc800000001ff */
[----:B------:R-:W-:Y:S05]  /*6810*/  RET.REL.NODEC R2 `(_ZN7cutlass13device_kernelINS_4gemm6kernel13GemmUniversalIN4cute5tupleIJiiiiEEENS1_10collective13CollectiveMmaINS1_35MainloopSm100TmaUmmaWarpSpecializedILi3ELi2ELi4ENS5_IJNS4_1CILi1EEESB_SB_EEEEENS5_IJNSA_ILi64EEESE_NSA_ILi32EEEEEEaNS5_IJlSB_lEEEaSH_NS4_8TiledMMAINS4_8MMA_AtomIJNS4_15SM100_MMA_S8_SSIaaiLi64ELi64ELNS4_4UMMA5MajorE0ELSM_0ELNSL_8SaturateE0EEEEEENS4_6LayoutISC_NS5_IJNSA_ILi0EEESR_SR_EEEEENS5_IJNS4_10UnderscoreESU_SU_EEEEENS4_13SM90_TMA_LOADENS4_14ComposedLayoutINS4_7SwizzleILi1ELi4ELi3EEENS4_18smem_ptr_flag_bitsILi8EEENSQ_INS5_IJNSA_ILi8EEESF_EEENS5_IJSF_SB_EEEEEEEvNS4_8identityESX_S17_vS18_EENS_8epilogue10collective18CollectiveEpilogueINS1A_23Sm100TmaWarpSpecializedILi1ELi1ELi32ELb0ELb0EEEJSG_NS5_IJNSQ_ISE_SB_EES1F_EEEaSH_aSH_NS1A_6fusion15FusionCallbacksIS1E_NS1H_17LinearCombinationIaiaiLNS_15FloatRoundStyleE2EEESG_S1G_JEEENS4_5SM1004TMEM4LOAD26SM100_TMEM_LOAD_16dp32b32xESX_NSY_INSZ_ILi2ELi4ELi3EEES12_NSQ_INS5_IJS13_SE_EEENS5_IJSE_SB_EEEEEEENS4_39AutoVectorizingCopyWithAssumedAlignmentILi128EEENS4_14SM90_TMA_STOREES1V_S1X_S1X_EEEvvEEEEvNT_6ParamsE) ;  /* 0xffffff9402f87950 */ /* 0x000fea0003c3ffff */
        .weak           $__internal_1_$__cuda_sm10x_tcgen05_guardrail_trap_phase_invalid_during_alloc
        .type           $__internal_1_$__cuda_sm10x_tcgen05_guardrail_trap_phase_invalid_during_alloc,@function
        .size           $__internal_1_$__cuda_sm10x_tcgen05_guardrail_trap_phase_invalid_during_alloc,($__internal_2_$__cuda_sm10x_tcgen05_guardrail_trap_unallocated_columns_being_dealloced - $__internal_1_$__cuda_sm10x_tcgen05_guardrail_trap_phase_invalid_during_alloc)
$__internal_1_$__cuda_sm10x_tcgen05_guardrail_trap_phase_invalid_during_alloc:
[----:B------:R-:W-:Y:S05]  /*6820*/  BPT.TRAP 0x1 ;  /* 0x000000040000795c */ /* 0x000fea0000300000 */
[----:B------:R-:W-:-:S04]  /*6830*/  MOV R3, 0x0 ;  /* 0x0000000000037802 */ /* 0x000fc80000000f00 */
[----:B------:R-:W-:Y:S05]  /*6840*/  RET.REL.NODEC R2 `(_ZN7cutlass13device_kernelINS_4gemm6kernel13GemmUniversalIN4cute5tupleIJiiiiEEENS1_10collective13CollectiveMmaINS1_35MainloopSm100TmaUmmaWarpSpecializedILi3ELi2ELi4ENS5_IJNS4_1CILi1EEESB_SB_EEEEENS5_IJNSA_ILi64EEESE_NSA_ILi32EEEEEEaNS5_IJlSB_lEEEaSH_NS4_8TiledMMAINS4_8MMA_AtomIJNS4_15SM100_MMA_S8_SSIaaiLi64ELi64ELNS4_4UMMA5MajorE0ELSM_0ELNSL_8SaturateE0EEEEEENS4_6LayoutISC_NS5_IJNSA_ILi0EEESR_SR_EEEEENS5_IJNS4_10UnderscoreESU_SU_EEEEENS4_13SM90_TMA_LOADENS4_14ComposedLayoutINS4_7SwizzleILi1ELi4ELi3EEENS4_18smem_ptr_flag_bitsILi8EEENSQ_INS5_IJNSA_ILi8EEESF_EEENS5_IJSF_SB_EEEEEEEvNS4_8identityESX_S17_vS18_EENS_8epilogue10collective18CollectiveEpilogueINS1A_23Sm100TmaWarpSpecializedILi1ELi1ELi32ELb0ELb0EEEJSG_NS5_IJNSQ_ISE_SB_EES1F_EEEaSH_aSH_NS1A_6fusion15FusionCallbacksIS1E_NS1H_17LinearCombinationIaiaiLNS_15FloatRoundStyleE2EEESG_S1G_JEEENS4_5SM1004TMEM4LOAD26SM100_TMEM_LOAD_16dp32b32xESX_NSY_INSZ_ILi2ELi4ELi3EEES12_NSQ_INS5_IJS13_SE_EEENS5_IJSE_SB_EEEEEEENS4_39AutoVectorizingCopyWithAssumedAlignmentILi128EEENS4_14SM90_TMA_STOREES1V_S1X_S1X_EEEvvEEEEvNT_6ParamsE) ;  /* 0xffffff9402ec7950 */ /* 0x000fea0003c3ffff */
        .weak           $__internal_2_$__cuda_sm10x_tcgen05_guardrail_trap_unallocated_columns_being_dealloced
        .type           $__internal_2_$__cuda_sm10x_tcgen05_guardrail_trap_unallocated_columns_being_dealloced,@function
        .size           $__internal_2_$__cuda_sm10x_tcgen05_guardrail_trap_unallocated_columns_being_dealloced,(.L_x_125 - $__internal_2_$__cuda_sm10x_tcgen05_guardrail_trap_unallocated_columns_being_dealloced)
$__internal_2_$__cuda_sm10x_tcgen05_guardrail_trap_unallocated_columns_being_dealloced:
[----:B------:R-:W-:Y:S05]  /*6850*/  BPT.TRAP 0x1 ;  /* 0x000000040000795c */ /* 0x000fea0000300000 */
[----:B------:R-:W-:-:S04]  /*6860*/  HFMA2 R3, -RZ, RZ, 0, 0 ;  /* 0x00000000ff037431 */ /* 0x000fc800000001ff */
[----:B------:R-:W-:Y:S05]  /*6870*/  RET.REL.NODEC R2 `(_ZN7cutlass13device_kernelINS_4gemm6kernel13GemmUniversalIN4cute5tupleIJiiiiEEENS1_10collective13CollectiveMmaINS1_35MainloopSm100TmaUmmaWarpSpecializedILi3ELi2ELi4ENS5_IJNS4_1CILi1EEESB_SB_EEEEENS5_IJNSA_ILi64EEESE_NSA_ILi32EEEEEEaNS5_IJlSB_lEEEaSH_NS4_8TiledMMAINS4_8MMA_AtomIJNS4_15SM100_MMA_S8_SSIaaiLi64ELi64ELNS4_4UMMA5MajorE0ELSM_0ELNSL_8SaturateE0EEEEEENS4_6LayoutISC_NS5_IJNSA_ILi0EEESR_SR_EEEEENS5_IJNS4_10UnderscoreESU_SU_EEEEENS4_13SM90_TMA_LOADENS4_14ComposedLayoutINS4_7SwizzleILi1ELi4ELi3EEENS4_18smem_ptr_flag_bitsILi8EEENSQ_INS5_IJNSA_ILi8EEESF_EEENS5_IJSF_SB_EEEEEEEvNS4_8identityESX_S17_vS18_EENS_8epilogue10collective18CollectiveEpilogueINS1A_23Sm100TmaWarpSpecializedILi1ELi1ELi32ELb0ELb0EEEJSG_NS5_IJNSQ_ISE_SB_EES1F_EEEaSH_aSH_NS1A_6fusion15FusionCallbacksIS1E_NS1H_17LinearCombinationIaiaiLNS_15FloatRoundStyleE2EEESG_S1G_JEEENS4_5SM1004TMEM4LOAD26SM100_TMEM_LOAD_16dp32b32xESX_NSY_INSZ_ILi2ELi4ELi3EEES12_NSQ_INS5_IJS13_SE_EEENS5_IJSE_SB_EEEEEEENS4_39AutoVectorizingCopyWithAssumedAlignmentILi128EEENS4_14SM90_TMA_STOREES1V_S1X_S1X_EEEvvEEEEvNT_6ParamsE) ;  /* 0xffffff9402e07950 */ /* 0x000fea0003c3ffff */
.L_x_124:
[----:B------:R-:W-:-:S00]  /*6880*/  BRA `(.L_x_124) ;  /* 0xfffffffc00fc7947 */ /* 0x000fc0000383ffff */
[----:B------:R-:W-:-:S00]  /*6890*/  NOP ;  /* 0x0000000000007918 */ /* 0x000fc00000000000 */
        /* <DEDUP_REMOVED lines=14> */
.L_x_125:


//--------------------- .nv.global.init           --------------------------
	.section	.nv.global.init,"aw",@progbits
.nv.global.init:
	.type		$str$27,@object
	.size		$str$27,($str$28 - $str$27)
$str$27:
        /*0000*/ 	.byte	0x28, 0x61, 0x64, 0x64, 0x72, 0x65, 0x73, 0x73, 0x20, 0x26, 0x20, 0x6d, 0x61, 0x73, 0x6b, 0x29
        /*0010*/ 	.byte	0x20, 0x3d, 0x3d, 0x20, 0x30, 0x00
	.type		$str$28,@object
	.size		$str$28,($str$26 - $str$28)
$str$28:
        /*0016*/ 	.byte	0x2f, 0x74, 0x6d, 0x70, 0x2f, 0x63, 0x75, 0x74, 0x6c, 0x61, 0x73, 0x73, 0x5f, 0x73, 0x77, 0x65
        /*0026*/ 	.byte	0x65, 0x70, 0x5f, 0x73, 0x72, 0x63, 0x2f, 0x69, 0x6e, 0x63, 0x6c, 0x75, 0x64, 0x65, 0x2f, 0x63
        /*0036*/ 	.byte	0x75, 0x74, 0x65, 0x2f, 0x70, 0x6f, 0x69, 0x6e, 0x74, 0x65, 0x72, 0x5f, 0x66, 0x6c, 0x61, 0x67
        /*0046*/ 	.byte	0x67, 0x65, 0x64, 0x2e, 0x68, 0x70, 0x70, 0x00
	.type		$str$26,@object
	.size		$str$26,($str$25 - $str$26)
$str$26:
        /*004e*/ 	.byte	0x2f, 0x74, 0x6d, 0x70, 0x2f, 0x63, 0x75, 0x74, 0x6c, 0x61, 0x73, 0x73, 0x5f, 0x73, 0x77, 0x65
        /*005e*/ 	.byte	0x65, 0x70, 0x5f, 0x73, 0x72, 0x63, 0x2f, 0x69, 0x6e, 0x63, 0x6c, 0x75, 0x64, 0x65, 0x2f, 0x63
        /*006e*/ 	.byte	0x75, 0x74, 0x65, 0x2f, 0x61, 0x74, 0x6f, 0x6d, 0x2f, 0x63, 0x6f, 0x70, 0x79, 0x5f, 0x74, 0x72
        /*007e*/ 	.byte	0x61, 0x69, 0x74, 0x73, 0x5f, 0x73, 0x6d, 0x31, 0x30, 0x30, 0x2e, 0x68, 0x70, 0x70, 0x00
	.type		$str$25,@object
	.size		$str$25,(__unnamed_1 - $str$25)
$str$25:
        /*008d*/ 	.byte	0x28, 0x28, 0x75, 0x69, 0x6e, 0x74, 0x33, 0x32, 0x5f, 0x74, 0x28, 0x74, 0x68, 0x72, 0x65, 0x61
        /*009d*/ 	.byte	0x64, 0x49, 0x64, 0x78, 0x2e, 0x78, 0x29, 0x20, 0x2f, 0x20, 0x33, 0x32, 0x29, 0x20, 0x25, 0x20
        /*00ad*/ 	.byte	0x34, 0x29, 0x20, 0x3d, 0x3d, 0x20, 0x28, 0x28, 0x28, 0x74, 0x6d, 0x65, 0x6d, 0x5f, 0x61, 0x64
        /*00bd*/ 	.byte	0x64, 0x72, 0x20, 0x3e, 0x3e, 0x20, 0x31, 0x36, 0x29, 0x20, 0x2f, 0x20, 0x33, 0x32, 0x29, 0x20
        /*00cd*/ 	.byte	0x25, 0x20, 0x34, 0x29, 0x00
	.type		__unnamed_1,@object
	.size		__unnamed_1,(__unnamed_2 - __unnamed_1)
__unnamed_1:
        /*00d2*/ 	.byte	0x61, 0x75, 0x74, 0x6f, 0x20, 0x63, 0x75, 0x74, 0x65, 0x3a, 0x3a, 0x61, 0x73, 0x5f, 0x70, 0x6f
        /* <DEDUP_REMOVED lines=24> */
        /*0262*/ 	.byte	0x00
	.type		__unnamed_2,@object
	.size		__unnamed_2,(.L_2 - __unnamed_2)
__unnamed_2:
        /* <DEDUP_REMOVED lines=41> */
.L_2:


//--------------------- .nv.shared._ZN7cutlass13device_kernelINS_4gemm6kernel13GemmUniversalIN4cute5tupleIJiiiiEEENS1_10collective13CollectiveMmaINS1_35MainloopSm100TmaUmmaWarpSpecializedILi3ELi2ELi4ENS5_IJNS4_1CILi1EEESB_SB_EEEEENS5_IJNSA_ILi64EEESE_NSA_ILi32EEEEEEaNS5_IJlSB_lEEEaSH_NS4_8TiledMMAINS4_8MMA_AtomIJNS4_15SM100_MMA_S8_SSIaaiLi64ELi64ELNS4_4UMMA5MajorE0ELSM_0ELNSL_8SaturateE0EEEEEENS4_6LayoutISC_NS5_IJNSA_ILi0EEESR_SR_EEEEENS5_IJNS4_10UnderscoreESU_SU_EEEEENS4_13SM90_TMA_LOADENS4_14ComposedLayoutINS4_7SwizzleILi1ELi4ELi3EEENS4_18smem_ptr_flag_bitsILi8EEENSQ_INS5_IJNSA_ILi8EEESF_EEENS5_IJSF_SB_EEEEEEEvNS4_8identityESX_S17_vS18_EENS_8epilogue10collective18CollectiveEpilogueINS1A_23Sm100TmaWarpSpecializedILi1ELi1ELi32ELb0ELb0EEEJSG_NS5_IJNSQ_ISE_SB_EES1F_EEEaSH_aSH_NS1A_6fusion15FusionCallbacksIS1E_NS1H_17LinearCombinationIaiaiLNS_15FloatRoundStyleE2EEESG_S1G_JEEENS4_5SM1004TMEM4LOAD26SM100_TMEM_LOAD_16dp32b32xESX_NSY_INSZ_ILi2ELi4ELi3EEES12_NSQ_INS5_IJS13_SE_EEENS5_IJSE_SB_EEEEEEENS4_39AutoVectorizingCopyWithAssumedAlignmentILi128EEENS4_14SM90_TMA_STOREES1V_S1X_S1X_EEEvvEEEEvNT_6ParamsE --------------------------
	.section	.nv.shared._ZN7cutlass13device_kernelINS_4gemm6kernel13GemmUniversalIN4cute5tupleIJiiiiEEENS1_10collective13CollectiveMmaINS1_35MainloopSm100TmaUmmaWarpSpecializedILi3ELi2ELi4ENS5_IJNS4_1CILi1EEESB_SB_EEEEENS5_IJNSA_ILi64EEESE_NSA_ILi32EEEEEEaNS5_IJlSB_lEEEaSH_NS4_8TiledMMAINS4_8MMA_AtomIJNS4_15SM100_MMA_S8_SSIaaiLi64ELi64ELNS4_4UMMA5MajorE0ELSM_0ELNSL_8SaturateE0EEEEEENS4_6LayoutISC_NS5_IJNSA_ILi0EEESR_SR_EEEEENS5_IJNS4_10UnderscoreESU_SU_EEEEENS4_13SM90_TMA_LOADENS4_14ComposedLayoutINS4_7SwizzleILi1ELi4ELi3EEENS4_18smem_ptr_flag_bitsILi8EEENSQ_INS5_IJNSA_ILi8EEESF_EEENS5_IJSF_SB_EEEEEEEvNS4_8identityESX_S17_vS18_EENS_8epilogue10collective18CollectiveEpilogueINS1A_23Sm100TmaWarpSpecializedILi1ELi1ELi32ELb0ELb0EEEJSG_NS5_IJNSQ_ISE_SB_EES1F_EEEaSH_aSH_NS1A_6fusion15FusionCallbacksIS1E_NS1H_17LinearCombinationIaiaiLNS_15FloatRoundStyleE2EEESG_S1G_JEEENS4_5SM1004TMEM4LOAD26SM100_TMEM_LOAD_16dp32b32xESX_NSY_INSZ_ILi2ELi4ELi3EEES12_NSQ_INS5_IJS13_SE_EEENS5_IJSE_SB_EEEEEEENS4_39AutoVectorizingCopyWithAssumedAlignmentILi128EEENS4_14SM90_TMA_STOREES1V_S1X_S1X_EEEvvEEEEvNT_6ParamsE,"aw",@nobits
	.sectionflags	@""
	.align	16
	.zero		1024


//--------------------- .nv.shared.reserved.0     --------------------------
	.section	.nv.shared.reserved.0,"aw",@nobits
	.weak		__nv_reservedSMEM_offset_0_alias
	.size		__nv_reservedSMEM_offset_0_alias, 0, 64
	.other		__nv_reservedSMEM_offset_0_alias,@"STO_CUDA_RESERVED_SHARED STV_DEFAULT"
__nv_reservedSMEM_offset_0_alias:
	.zero		0
.nv.shared.reserved.0:
	.zero		64
	.weak		__nv_reservedSMEM_tcgen05_partition
	.type		__nv_reservedSMEM_tcgen05_partition,@object
	.size		__nv_reservedSMEM_tcgen05_partition,(.L_0 - __nv_reservedSMEM_tcgen05_partition)
__nv_reservedSMEM_tcgen05_partition:
	.zero		32
.L_0:


//--------------------- .nv.global                --------------------------
	.section	.nv.global,"aw",@nobits
.nv.global:
	.type		_ZN40_INTERNAL_da6ba60d_4_k_cu_05342cfb_210204cute1_E,@object
	.size		_ZN40_INTERNAL_da6ba60d_4_k_cu_05342cfb_210204cute1_E,(_ZN40_INTERNAL_da6ba60d_4_k_cu_05342cfb_210204cuda3std3__45__cpo6cbeginE - _ZN40_INTERNAL_da6ba60d_4_k_cu_05342cfb_210204cute1_E)
_ZN40_INTERNAL_da6ba60d_4_k_cu_05342cfb_210204cute1_E:
	.zero		1
	.type		_ZN40_INTERNAL_da6ba60d_4_k_cu_05342cfb_210204cuda3std3__45__cpo6cbeginE,@object
	.size		_ZN40_INTERNAL_da6ba60d_4_k_cu_05342cfb_210204cuda3std3__45__cpo6cbeginE,(_ZN40_INTERNAL_da6ba60d_4_k_cu_05342cfb_210204cuda3std3__48in_placeE - _ZN40_INTERNAL_da6ba60d_4_k_cu_05342cfb_210204cuda3std3__45__cpo6cbeginE)
_ZN40_INTERNAL_da6ba60d_4_k_cu_05342cfb_210204cuda3std3__45__cpo6cbeginE:
	.zero		1
	.type		_ZN40_INTERNAL_da6ba60d_4_k_cu_05342cfb_210204cuda3std3__48in_placeE,@object
	.size		_ZN40_INTERNAL_da6ba60d_4_k_cu_05342cfb_210204cuda3std3__48in_placeE,(_ZN40_INTERNAL_da6ba60d_4_k_cu_05342cfb_210204cuda3std6ranges3__45__cpo9iter_moveE - _ZN40_INTERNAL_da6ba60d_4_k_cu_05342cfb_210204cuda3std3__48in_placeE)
_ZN40_INTERNAL_da6ba60d_4_k_cu_05342cfb_210204cuda3std3__48in_placeE:
	.zero		1
	.type		_ZN40_INTERNAL_da6ba60d_4_k_cu_05342cfb_210204cuda3std6ranges3__45__cpo9iter_moveE,@object
	.size		_ZN40_INTERNAL_da6ba60d_4_k_cu_05342cfb_210204cuda3std6ranges3__45__cpo9iter_moveE,(_ZN40_INTERNAL_da6ba60d_4_k_cu_05342cfb_210204cuda3std3__45__cpo5beginE - _ZN40_INTERNAL_da6ba60d_4_k_cu_05342cfb_210204cuda3std6ranges3__45__cpo9iter_moveE)
_ZN40_INTERNAL_da6ba60d_4_k_cu_05342cfb_210204cuda3std6ranges3__45__cpo9iter_moveE:
	.zero		1
	.type		_ZN40_INTERNAL_da6ba60d_4_k_cu_05342cfb_210204cuda3std3__45__cpo5beginE,@object
	.size		_ZN40_INTERNAL_da6ba60d_4_k_cu_05342cfb_210204cuda3std3__45__cpo5beginE,(_ZN40_INTERNAL_da6ba60d_4_k_cu_05342cfb_210204cuda3std3__442_GLOBAL__N__da6ba60d_4_k_cu_05342cfb_210206ignoreE - _ZN40_INTERNAL_da6ba60d_4_k_cu_05342cfb_210204cuda3std3__45__cpo5beginE)
_ZN40_INTERNAL_da6ba60d_4_k_cu_05342cfb_210204cuda3std3__45__cpo5beginE:
	.zero		1
	.type		_ZN40_INTERNAL_da6ba60d_4_k_cu_05342cfb_210204cuda3std3__442_GLOBAL__N__da6ba60d_4_k_cu_05342cfb_210206ignoreE,@object
	.size		_ZN40_INTERNAL_da6ba60d_4_k_cu_05342cfb_210204cuda3std3__442_GLOBAL__N__da6ba60d_4_k_cu_05342cfb_210206ignoreE,(_ZN40_INTERNAL_da6ba60d_4_k_cu_05342cfb_210204cute7productE - _ZN40_INTERNAL_da6ba60d_4_k_cu_05342cfb_210204cuda3std3__442_GLOBAL__N__da6ba60d_4_k_cu_05342cfb_210206ignoreE)
_ZN40_INTERNAL_da6ba60d_4_k_cu_05342cfb_210204cuda3std3__442_GLOBAL__N__da6ba60d_4_k_cu_05342cfb_210206ignoreE:
	.zero		1
	.type		_ZN40_INTERNAL_da6ba60d_4_k_cu_05342cfb_210204cute7productE,@object
	.size		_ZN40_INTERNAL_da6ba60d_4_k_cu_05342cfb_210204cute7productE,(_ZN40_INTERNAL_da6ba60d_4_k_cu_05342cfb_210204cuda3std3__45__cpo3endE - _ZN40_INTERNAL_da6ba60d_4_k_cu_05342cfb_210204cute7productE)
_ZN40_INTERNAL_da6ba60d_4_k_cu_05342cfb_210204cute7productE:
	.zero		1
	.type		_ZN40_INTERNAL_da6ba60d_4_k_cu_05342cfb_210204cuda3std3__45__cpo3endE,@object
	.size		_ZN40_INTERNAL_da6ba60d_4_k_cu_05342cfb_210204cuda3std3__45__cpo3endE,(_ZN40_INTERNAL_da6ba60d_4_k_cu_05342cfb_210204cuda3std3__419piecewise_constructE - _ZN40_INTERNAL_da6ba60d_4_k_cu_05342cfb_210204cuda3std3__45__cpo3endE)
_ZN40_INTERNAL_da6ba60d_4_k_cu_05342cfb_210204cuda3std3__45__cpo3endE:
	.zero		1
	.type		_ZN40_INTERNAL_da6ba60d_4_k_cu_05342cfb_210204cuda3std3__419piecewise_constructE,@object
	.size		_ZN40_INTERNAL_da6ba60d_4_k_cu_05342cfb_210204cuda3std3__419piecewise_constructE,(_ZN40_INTERNAL_da6ba60d_4_k_cu_05342cfb_210204cuda3std3__45__cpo4cendE - _ZN40_INTERNAL_da6ba60d_4_k_cu_05342cfb_210204cuda3std3__419piecewise_constructE)
_ZN40_INTERNAL_da6ba60d_4_k_cu_05342cfb_210204cuda3std3__419piecewise_constructE:
	.zero		1
	.type		_ZN40_INTERNAL_da6ba60d_4_k_cu_05342cfb_210204cuda3std3__45__cpo4cendE,@object
	.size		_ZN40_INTERNAL_da6ba60d_4_k_cu_05342cfb_210204cuda3std3__45__cpo4cendE,(_ZN40_INTERNAL_da6ba60d_4_k_cu_05342cfb_210204cuda3std6ranges3__45__cpo4swapE - _ZN40_INTERNAL_da6ba60d_4_k_cu_05342cfb_210204cuda3std3__45__cpo4cendE)
_ZN40_INTERNAL_da6ba60d_4_k_cu_05342cfb_210204cuda3std3__45__cpo4cendE:
	.zero		1
	.type		_ZN40_INTERNAL_da6ba60d_4_k_cu_05342cfb_210204cuda3std6ranges3__45__cpo4swapE,@object
	.size		_ZN40_INTERNAL_da6ba60d_4_k_cu_05342cfb_210204cuda3std6ranges3__45__cpo4swapE,(.L_10 - _ZN40_INTERNAL_da6ba60d_4_k_cu_05342cfb_210204cuda3std6ranges3__45__cpo4swapE)
_ZN40_INTERNAL_da6ba60d_4_k_cu_05342cfb_210204cuda3std6ranges3__45__cpo4swapE:
	.zero		1
.L_10:


//--------------------- .nv.constant0._ZN7cutlass13device_kernelINS_4gemm6kernel13GemmUniversalIN4cute5tupleIJiiiiEEENS1_10collective13CollectiveMmaINS1_35MainloopSm100TmaUmmaWarpSpecializedILi3ELi2ELi4ENS5_IJNS4_1CILi1EEESB_SB_EEEEENS5_IJNSA_ILi64EEESE_NSA_ILi32EEEEEEaNS5_IJlSB_lEEEaSH_NS4_8TiledMMAINS4_8MMA_AtomIJNS4_15SM100_MMA_S8_SSIaaiLi64ELi64ELNS4_4UMMA5MajorE0ELSM_0ELNSL_8SaturateE0EEEEEENS4_6LayoutISC_NS5_IJNSA_ILi0EEESR_SR_EEEEENS5_IJNS4_10UnderscoreESU_SU_EEEEENS4_13SM90_TMA_LOADENS4_14ComposedLayoutINS4_7SwizzleILi1ELi4ELi3EEENS4_18smem_ptr_flag_bitsILi8EEENSQ_INS5_IJNSA_ILi8EEESF_EEENS5_IJSF_SB_EEEEEEEvNS4_8identityESX_S17_vS18_EENS_8epilogue10collective18CollectiveEpilogueINS1A_23Sm100TmaWarpSpecializedILi1ELi1ELi32ELb0ELb0EEEJSG_NS5_IJNSQ_ISE_SB_EES1F_EEEaSH_aSH_NS1A_6fusion15FusionCallbacksIS1E_NS1H_17LinearCombinationIaiaiLNS_15FloatRoundStyleE2EEESG_S1G_JEEENS4_5SM1004TMEM4LOAD26SM100_TMEM_LOAD_16dp32b32xESX_NSY_INSZ_ILi2ELi4ELi3EEES12_NSQ_INS5_IJS13_SE_EEENS5_IJSE_SB_EEEEEEENS4_39AutoVectorizingCopyWithAssumedAlignmentILi128EEENS4_14SM90_TMA_STOREES1V_S1X_S1X_EEEvvEEEEvNT_6ParamsE --------------------------
	.section	.nv.constant0._ZN7cutlass13device_kernelINS_4gemm6kernel13GemmUniversalIN4cute5tupleIJiiiiEEENS1_10collective13CollectiveMmaINS1_35MainloopSm100TmaUmmaWarpSpecializedILi3ELi2ELi4ENS5_IJNS4_1CILi1EEESB_SB_EEEEENS5_IJNSA_ILi64EEESE_NSA_ILi32EEEEEEaNS5_IJlSB_lEEEaSH_NS4_8TiledMMAINS4_8MMA_AtomIJNS4_15SM100_MMA_S8_SSIaaiLi64ELi64ELNS4_4UMMA5MajorE0ELSM_0ELNSL_8SaturateE0EEEEEENS4_6LayoutISC_NS5_IJNSA_ILi0EEESR_SR_EEEEENS5_IJNS4_10UnderscoreESU_SU_EEEEENS4_13SM90_TMA_LOADENS4_14ComposedLayoutINS4_7SwizzleILi1ELi4ELi3EEENS4_18smem_ptr_flag_bitsILi8EEENSQ_INS5_IJNSA_ILi8EEESF_EEENS5_IJSF_SB_EEEEEEEvNS4_8identityESX_S17_vS18_EENS_8epilogue10collective18CollectiveEpilogueINS1A_23Sm100TmaWarpSpecializedILi1ELi1ELi32ELb0ELb0EEEJSG_NS5_IJNSQ_ISE_SB_EES1F_EEEaSH_aSH_NS1A_6fusion15FusionCallbacksIS1E_NS1H_17LinearCombinationIaiaiLNS_15FloatRoundStyleE2EEESG_S1G_JEEENS4_5SM1004TMEM4LOAD26SM100_TMEM_LOAD_16dp32b32xESX_NSY_INSZ_ILi2ELi4ELi3EEES12_NSQ_INS5_IJS13_SE_EEENS5_IJSE_SB_EEEEEEENS4_39AutoVectorizingCopyWithAssumedAlignmentILi128EEENS4_14SM90_TMA_STOREES1V_S1X_S1X_EEEvvEEEEvNT_6ParamsE,"a",@progbits
	.sectionflags	@""
	.align	4
.nv.constant0._ZN7cutlass13device_kernelINS_4gemm6kernel13GemmUniversalIN4cute5tupleIJiiiiEEENS1_10collective13CollectiveMmaINS1_35MainloopSm100TmaUmmaWarpSpecializedILi3ELi2ELi4ENS5_IJNS4_1CILi1EEESB_SB_EEEEENS5_IJNSA_ILi64EEESE_NSA_ILi32EEEEEEaNS5_IJlSB_lEEEaSH_NS4_8TiledMMAINS4_8MMA_AtomIJNS4_15SM100_MMA_S8_SSIaaiLi64ELi64ELNS4_4UMMA5MajorE0ELSM_0ELNSL_8SaturateE0EEEEEENS4_6LayoutISC_NS5_IJNSA_ILi0EEESR_SR_EEEEENS5_IJNS4_10UnderscoreESU_SU_EEEEENS4_13SM90_TMA_LOADENS4_14ComposedLayoutINS4_7SwizzleILi1ELi4ELi3EEENS4_18smem_ptr_flag_bitsILi8EEENSQ_INS5_IJNSA_ILi8EEESF_EEENS5_IJSF_SB_EEEEEEEvNS4_8identityESX_S17_vS18_EENS_8epilogue10collective18CollectiveEpilogueINS1A_23Sm100TmaWarpSpecializedILi1ELi1ELi32ELb0ELb0EEEJSG_NS5_IJNSQ_ISE_SB_EES1F_EEEaSH_aSH_NS1A_6fusion15FusionCallbacksIS1E_NS1H_17LinearCombinationIaiaiLNS_15FloatRoundStyleE2EEESG_S1G_JEEENS4_5SM1004TMEM4LOAD26SM100_TMEM_LOAD_16dp32b32xESX_NSY_INSZ_ILi2ELi4ELi3EEES12_NSQ_INS5_IJS13_SE_EEENS5_IJSE_SB_EEEEEEENS4_39AutoVectorizingCopyWithAssumedAlignmentILi128EEENS4_14SM90_TMA_STOREES1V_S1X_S1X_EEEvvEEEEvNT_6ParamsE:
	.zero		2944


//--------------------- SYMBOLS --------------------------

	.type		.nv.reservedSmem.offset0,@object
	.size		.nv.reservedSmem.offset0,0x4
	.type		.nv.reservedSmem.cap,@object
	.size		.nv.reservedSmem.cap,0x4
	.type		__assertfail,@function
